	.target	sm_90a

	.elftype	@"ET_EXEC"


//--------------------- .note.nv.tkinfo           --------------------------
	.section	.note.nv.tkinfo,"",@"SHT_NOTE"
	.sectionflags	@"SHF_NOTE_NV_TKINFO"
	.tkinfo
        /*0018*/ 	.word	0x00000002
        /*0030*/ 	.string	""
        /*0030*/ 	.string	"ptxas"
        /*0030*/ 	.string	"Cuda compilation tools, release 13.0, V13.0.88"
        /*0030*/ 	.string	"Build cuda_13.0.r13.0/compiler.36424714_0"
        /*0030*/ 	.string	"-v  -suppress-debug-info  -lineinfo  -arch sm_90a "



//--------------------- .note.nv.cuinfo           --------------------------
	.section	.note.nv.cuinfo,"",@"SHT_NOTE"
	.sectionflags	@"SHF_NOTE_NV_CUINFO"
        /*0018*/ 	.short	0x0002
        /*001a*/ 	.short	0x005a
        /*001c*/ 	.short	0x0082
	.zero		2


//--------------------- .nv.info                  --------------------------
	.section	.nv.info,"",@"SHT_CUDA_INFO"
	.align	4


	//----- nvinfo : EIATTR_REGCOUNT
	.align		4
        /*0000*/ 	.byte	0x04, 0x2f
        /*0002*/ 	.short	(.L_1 - .L_0)
	.align		4
.L_0:
        /*0004*/ 	.word	index@(matmul_kernel)
        /*0008*/ 	.word	0x000000a7


	//----- nvinfo : EIATTR_FRAME_SIZE
	.align		4
.L_1:
        /*000c*/ 	.byte	0x04, 0x11
        /*000e*/ 	.short	(.L_3 - .L_2)
	.align		4
.L_2:
        /*0010*/ 	.word	index@(matmul_kernel)
        /*0014*/ 	.word	0x00000000


	//----- nvinfo : EIATTR_MIN_STACK_SIZE
	.align		4
.L_3:
        /*0018*/ 	.byte	0x04, 0x12
        /*001a*/ 	.short	(.L_5 - .L_4)
	.align		4
.L_4:
        /*001c*/ 	.word	index@(matmul_kernel)
        /*0020*/ 	.word	0x00000000
.L_5:


//--------------------- .nv.compat                --------------------------
	.section	.nv.compat,"",@"SHT_CUDA_COMPAT_INFO"
	.align	4
        /*0000*/ 	.byte	0x02, 0x09, 0x01, 0x00, 0x02, 0x02, 0x04, 0x00, 0x02, 0x05, 0x05, 0x00, 0x03, 0x07, 0x01, 0x01
        /*0010*/ 	.byte	0x02, 0x03, 0x00, 0x00, 0x02, 0x06, 0x01, 0x00, 0x04, 0x0b, 0x08, 0x00, 0x00, 0x00, 0x00, 0x00
        /*0020*/ 	.byte	0x00, 0x00, 0x00, 0x00


//--------------------- .nv.info.matmul_kernel    --------------------------
	.section	.nv.info.matmul_kernel,"",@"SHT_CUDA_INFO"
	.sectionflags	@""
	.align	4


	//----- nvinfo : EIATTR_CUDA_API_VERSION
	.align		4
        /*0000*/ 	.byte	0x04, 0x37
        /*0002*/ 	.short	(.L_7 - .L_6)
.L_6:
        /*0004*/ 	.word	0x00000082


	//----- nvinfo : EIATTR_KPARAM_INFO
	.align		4
.L_7:
        /*0008*/ 	.byte	0x04, 0x17
        /*000a*/ 	.short	(.L_9 - .L_8)
.L_8:
        /*000c*/ 	.word	0x00000000
        /*0010*/ 	.short	0x000d
        /*0012*/ 	.short	0x0048
        /*0014*/ 	.byte	0x00, 0xf4, 0x21, 0x00


	//----- nvinfo : EIATTR_KPARAM_INFO
	.align		4
.L_9:
        /*0018*/ 	.byte	0x04, 0x17
        /*001a*/ 	.short	(.L_11 - .L_10)
.L_10:
        /*001c*/ 	.word	0x00000000
        /*0020*/ 	.short	0x000c
        /*0022*/ 	.short	0x0040
        /*0024*/ 	.byte	0x00, 0xf4, 0x21, 0x00


	//----- nvinfo : EIATTR_KPARAM_INFO
	.align		4
.L_11:
        /*0028*/ 	.byte	0x04, 0x17
        /*002a*/ 	.short	(.L_13 - .L_12)
.L_12:
        /*002c*/ 	.word	0x00000000
        /*0030*/ 	.short	0x000b
        /*0032*/ 	.short	0x0038
        /*0034*/ 	.byte	0x00, 0xf0, 0x11, 0x00


	//----- nvinfo : EIATTR_KPARAM_INFO
	.align		4
.L_13:
        /*0038*/ 	.byte	0x04, 0x17
        /*003a*/ 	.short	(.L_15 - .L_14)
.L_14:
        /*003c*/ 	.word	0x00000000
        /*0040*/ 	.short	0x000a
        /*0042*/ 	.short	0x0034
        /*0044*/ 	.byte	0x00, 0xf0, 0x11, 0x00


	//----- nvinfo : EIATTR_KPARAM_INFO
	.align		4
.L_15:
        /*0048*/ 	.byte	0x04, 0x17
        /*004a*/ 	.short	(.L_17 - .L_16)
.L_16:
        /*004c*/ 	.word	0x00000000
        /*0050*/ 	.short	0x0009
        /*0052*/ 	.short	0x0030
        /*0054*/ 	.byte	0x00, 0xf0, 0x11, 0x00


	//----- nvinfo : EIATTR_KPARAM_INFO
	.align		4
.L_17:
        /*0058*/ 	.byte	0x04, 0x17
        /*005a*/ 	.short	(.L_19 - .L_18)
.L_18:
        /*005c*/ 	.word	0x00000000
        /*0060*/ 	.short	0x0008
        /*0062*/ 	.short	0x002c
        /*0064*/ 	.byte	0x00, 0xf0, 0x11, 0x00


	//----- nvinfo : EIATTR_KPARAM_INFO
	.align		4
.L_19:
        /*0068*/ 	.byte	0x04, 0x17
        /*006a*/ 	.short	(.L_21 - .L_20)
.L_20:
        /*006c*/ 	.word	0x00000000
        /*0070*/ 	.short	0x0007
        /*0072*/ 	.short	0x0028
        /*0074*/ 	.byte	0x00, 0xf0, 0x11, 0x00


	//----- nvinfo : EIATTR_KPARAM_INFO
	.align		4
.L_21:
        /*0078*/ 	.byte	0x04, 0x17
        /*007a*/ 	.short	(.L_23 - .L_22)
.L_22:
        /*007c*/ 	.word	0x00000000
        /*0080*/ 	.short	0x0006
        /*0082*/ 	.short	0x0024
        /*0084*/ 	.byte	0x00, 0xf0, 0x11, 0x00


	//----- nvinfo : EIATTR_KPARAM_INFO
	.align		4
.L_23:
        /*0088*/ 	.byte	0x04, 0x17
        /*008a*/ 	.short	(.L_25 - .L_24)
.L_24:
        /*008c*/ 	.word	0x00000000
        /*0090*/ 	.short	0x0005
        /*0092*/ 	.short	0x0020
        /*0094*/ 	.byte	0x00, 0xf0, 0x11, 0x00


	//----- nvinfo : EIATTR_KPARAM_INFO
	.align		4
.L_25:
        /*0098*/ 	.byte	0x04, 0x17
        /*009a*/ 	.short	(.L_27 - .L_26)
.L_26:
        /*009c*/ 	.word	0x00000000
        /*00a0*/ 	.short	0x0004
        /*00a2*/ 	.short	0x001c
        /*00a4*/ 	.byte	0x00, 0xf0, 0x11, 0x00


	//----- nvinfo : EIATTR_KPARAM_INFO
	.align		4
.L_27:
        /*00a8*/ 	.byte	0x04, 0x17
        /*00aa*/ 	.short	(.L_29 - .L_28)
.L_28:
        /*00ac*/ 	.word	0x00000000
        /*00b0*/ 	.short	0x0003
        /*00b2*/ 	.short	0x0018
        /*00b4*/ 	.byte	0x00, 0xf0, 0x11, 0x00


	//----- nvinfo : EIATTR_KPARAM_INFO
	.align		4
.L_29:
        /*00b8*/ 	.byte	0x04, 0x17
        /*00ba*/ 	.short	(.L_31 - .L_30)
.L_30:
        /*00bc*/ 	.word	0x00000000
        /*00c0*/ 	.short	0x0002
        /*00c2*/ 	.short	0x0010
        /*00c4*/ 	.byte	0x00, 0xf4, 0x21, 0x00


	//----- nvinfo : EIATTR_KPARAM_INFO
	.align		4
.L_31:
        /*00c8*/ 	.byte	0x04, 0x17
        /*00ca*/ 	.short	(.L_33 - .L_32)
.L_32:
        /*00cc*/ 	.word	0x00000000
        /*00d0*/ 	.short	0x0001
        /*00d2*/ 	.short	0x0008
        /*00d4*/ 	.byte	0x00, 0xf4, 0x21, 0x00


	//----- nvinfo : EIATTR_KPARAM_INFO
	.align		4
.L_33:
        /*00d8*/ 	.byte	0x04, 0x17
        /*00da*/ 	.short	(.L_35 - .L_34)
.L_34:
        /*00dc*/ 	.word	0x00000000
        /*00e0*/ 	.short	0x0000
        /*00e2*/ 	.short	0x0000
        /*00e4*/ 	.byte	0x00, 0xf4, 0x21, 0x00


	//----- nvinfo : EIATTR_SPARSE_MMA_MASK
	.align		4
.L_35:
        /*00e8*/ 	.byte	0x03, 0x50
        /*00ea*/ 	.short	0x0000


	//----- nvinfo : EIATTR_MAXREG_COUNT
	.align		4
        /*00ec*/ 	.byte	0x03, 0x1b
        /*00ee*/ 	.short	0x00ff


	//----- nvinfo : EIATTR_NUM_BARRIERS
	.align		4
        /*00f0*/ 	.byte	0x02, 0x4c
        /*00f2*/ 	.byte	0x01
	.zero		1


	//----- nvinfo : EIATTR_MERCURY_ISA_VERSION
	.align		4
        /*00f4*/ 	.byte	0x03, 0x5f
        /*00f6*/ 	.short	0x0101


	//----- nvinfo : EIATTR_EXIT_INSTR_OFFSETS
	.align		4
        /*00f8*/ 	.byte	0x04, 0x1c
        /*00fa*/ 	.short	(.L_37 - .L_36)


	//   ....[0]....
.L_36:
        /*00fc*/ 	.word	0x00005840


	//   ....[1]....
        /*0100*/ 	.word	0x00005860


	//----- nvinfo : EIATTR_REQNTID
	.align		4
.L_37:
        /*0104*/ 	.byte	0x04, 0x10
        /*0106*/ 	.short	(.L_39 - .L_38)
.L_38:
        /*0108*/ 	.word	0x00000080
        /*010c*/ 	.word	0x00000001
        /*0110*/ 	.word	0x00000001


	//----- nvinfo : EIATTR_CBANK_PARAM_SIZE
	.align		4
.L_39:
        /*0114*/ 	.byte	0x03, 0x19
        /*0116*/ 	.short	0x0050


	//----- nvinfo : EIATTR_PARAM_CBANK
	.align		4
        /*0118*/ 	.byte	0x04, 0x0a
        /*011a*/ 	.short	(.L_41 - .L_40)
	.align		4
.L_40:
        /*011c*/ 	.word	index@(.nv.constant0.matmul_kernel)
        /*0120*/ 	.short	0x0210
        /*0122*/ 	.short	0x0050


	//----- nvinfo : EIATTR_SW_WAR
	.align		4
.L_41:
        /*0124*/ 	.byte	0x04, 0x36
        /*0126*/ 	.short	(.L_43 - .L_42)
.L_42:
        /*0128*/ 	.word	0x00000008
.L_43:


//--------------------- .nv.callgraph             --------------------------
	.section	.nv.callgraph,"",@"SHT_CUDA_CALLGRAPH"
	.align	4
	.sectionentsize	8
	.align		4
        /*0000*/ 	.word	0x00000000
	.align		4
        /*0004*/ 	.word	0xffffffff
	.align		4
        /*0008*/ 	.word	0x00000000
	.align		4
        /*000c*/ 	.word	0xfffffffe
	.align		4
        /*0010*/ 	.word	0x00000000
	.align		4
        /*0014*/ 	.word	0xfffffffd
	.align		4
        /*0018*/ 	.word	0x00000000
	.align		4
        /*001c*/ 	.word	0xfffffffc


//--------------------- .text.matmul_kernel       --------------------------
	.section	.text.matmul_kernel,"ax",@progbits
	.align	128
        .global         matmul_kernel
        .type           matmul_kernel,@function
        .size           matmul_kernel,(.L_x_3 - matmul_kernel)
        .other          matmul_kernel,@"STO_CUDA_ENTRY STV_DEFAULT"
matmul_kernel:
.text.matmul_kernel:
[----:B------:R-:W-:Y:S08]  /*0000*/  LDC R1, c[0x0][0x28] ;  /* 0x00000a00ff017b82 */ /* 0x000ff00000000800 */
[----:B------:R-:W0:Y:S01]  /*0010*/  LDC.64 R10, c[0x0][0x228] ;  /* 0x00008a00ff0a7b82 */ /* 0x000e220000000a00 */
[----:B------:R-:W1:Y:S01]  /*0020*/  S2R R5, SR_CTAID.X ;  /* 0x0000000000057919 */ /* 0x000e620000002500 */
[----:B------:R-:W-:Y:S01]  /*0030*/  ULDC UR4, c[0x0][0x230] ;  /* 0x00008c0000047ab9 */ /* 0x000fe20000000800 */
[----:B------:R-:W-:Y:S01]  /*0040*/  UMOV UR6, 0x400 ;  /* 0x0000040000067882 */ /* 0x000fe20000000000 */
[----:B------:R-:W-:Y:S01]  /*0050*/  UIADD3 UR4, UR4, 0x1f, URZ ;  /* 0x0000001f04047890 */ /* 0x000fe2000fffe03f */
[----:B------:R-:W-:Y:S01]  /*0060*/  CS2R R56, SRZ ;  /* 0x0000000000387805 */ /* 0x000fe2000001ff00 */
[----:B------:R-:W-:Y:S01]  /*0070*/  ULDC.64 UR16, c[0x0][0x208] ;  /* 0x0000820000107ab9 */ /* 0x000fe20000000a00 */
[----:B------:R-:W-:Y:S01]  /*0080*/  CS2R R58, SRZ ;  /* 0x00000000003a7805 */ /* 0x000fe2000001ff00 */
[----:B------:R-:W2:Y:S01]  /*0090*/  S2UR UR5, SR_CgaCtaId ;  /* 0x00000000000579c3 */ /* 0x000ea20000008800 */
[----:B------:R-:W-:Y:S01]  /*00a0*/  UISETP.GE.AND UP0, UPT, UR4, 0x20, UPT ;  /* 0x000000200400788c */ /* 0x000fe2000bf06270 */
[----:B------:R-:W-:-:S02]  /*00b0*/  CS2R R60, SRZ ;  /* 0x00000000003c7805 */ /* 0x000fc4000001ff00 */
[----:B------:R-:W-:Y:S02]  /*00c0*/  CS2R R62, SRZ ;  /* 0x00000000003e7805 */ /* 0x000fe4000001ff00 */
[----:B------:R-:W-:Y:S02]  /*00d0*/  CS2R R64, SRZ ;  /* 0x0000000000407805 */ /* 0x000fe4000001ff00 */
[----:B------:R-:W-:Y:S02]  /*00e0*/  CS2R R66, SRZ ;  /* 0x0000000000427805 */ /* 0x000fe4000001ff00 */
[----:B------:R-:W-:Y:S02]  /*00f0*/  CS2R R68, SRZ ;  /* 0x0000000000447805 */ /* 0x000fe4000001ff00 */
[----:B------:R-:W-:Y:S02]  /*0100*/  CS2R R70, SRZ ;  /* 0x0000000000467805 */ /* 0x000fe4000001ff00 */
[----:B------:R-:W-:-:S02]  /*0110*/  CS2R R72, SRZ ;  /* 0x0000000000487805 */ /* 0x000fc4000001ff00 */
[----:B------:R-:W-:Y:S02]  /*0120*/  CS2R R74, SRZ ;  /* 0x00000000004a7805 */ /* 0x000fe4000001ff00 */
[----:B------:R-:W-:Y:S02]  /*0130*/  CS2R R76, SRZ ;  /* 0x00000000004c7805 */ /* 0x000fe4000001ff00 */
[----:B------:R-:W-:Y:S02]  /*0140*/  CS2R R78, SRZ ;  /* 0x00000000004e7805 */ /* 0x000fe4000001ff00 */
[----:B------:R-:W-:Y:S02]  /*0150*/  CS2R R80, SRZ ;  /* 0x0000000000507805 */ /* 0x000fe4000001ff00 */
[----:B------:R-:W-:Y:S02]  /*0160*/  CS2R R82, SRZ ;  /* 0x0000000000527805 */ /* 0x000fe4000001ff00 */
[----:B------:R-:W-:-:S02]  /*0170*/  CS2R R84, SRZ ;  /* 0x0000000000547805 */ /* 0x000fc4000001ff00 */
[----:B------:R-:W-:Y:S01]  /*0180*/  CS2R R86, SRZ ;  /* 0x0000000000567805 */ /* 0x000fe2000001ff00 */
[----:B0-----:R-:W-:Y:S01]  /*0190*/  VIADD R0, R11, 0x3f ;  /* 0x0000003f0b007836 */ /* 0x001fe20000000000 */
[----:B------:R-:W-:Y:S02]  /*01a0*/  CS2R R24, SRZ ;  /* 0x0000000000187805 */ /* 0x000fe4000001ff00 */
[----:B------:R-:W-:Y:S02]  /*01b0*/  CS2R R26, SRZ ;  /* 0x00000000001a7805 */ /* 0x000fe4000001ff00 */
[----:B------:R-:W-:Y:S02]  /*01c0*/  CS2R R28, SRZ ;  /* 0x00000000001c7805 */ /* 0x000fe4000001ff00 */
[----:B------:R-:W-:Y:S02]  /*01d0*/  CS2R R30, SRZ ;  /* 0x00000000001e7805 */ /* 0x000fe4000001ff00 */
[----:B------:R-:W-:-:S02]  /*01e0*/  SHF.R.S32.HI R3, RZ, 0x1f, R0 ;  /* 0x0000001fff037819 */ /* 0x000fc40000011400 */
[----:B------:R-:W-:Y:S02]  /*01f0*/  CS2R R32, SRZ ;  /* 0x0000000000207805 */ /* 0x000fe4000001ff00 */
[----:B------:R-:W-:Y:S01]  /*0200*/  CS2R R34, SRZ ;  /* 0x0000000000227805 */ /* 0x000fe2000001ff00 */
[----:B--2---:R-:W-:Y:S01]  /*0210*/  ULEA UR6, UR5, UR6, 0x18 ;  /* 0x0000000605067291 */ /* 0x004fe2000f8ec03f */
[----:B------:R-:W-:Y:S02]  /*0220*/  LEA.HI R3, R3, R0, RZ, 0x6 ;  /* 0x0000000003037211 */ /* 0x000fe400078f30ff */
[----:B------:R-:W-:Y:S02]  /*0230*/  CS2R R36, SRZ ;  /* 0x0000000000247805 */ /* 0x000fe4000001ff00 */
[----:B-1----:R-:W-:Y:S02]  /*0240*/  IABS R8, R5 ;  /* 0x0000000500087213 */ /* 0x002fe40000000000 */
[----:B------:R-:W-:-:S02]  /*0250*/  CS2R R38, SRZ ;  /* 0x0000000000267805 */ /* 0x000fc4000001ff00 */
[----:B------:R-:W-:Y:S02]  /*0260*/  SHF.R.S32.HI R3, RZ, 0x6, R3 ;  /* 0x00000006ff037819 */ /* 0x000fe40000011403 */
[----:B------:R-:W-:Y:S02]  /*0270*/  CS2R R40, SRZ ;  /* 0x0000000000287805 */ /* 0x000fe4000001ff00 */
[----:B------:R-:W-:Y:S02]  /*0280*/  CS2R R42, SRZ ;  /* 0x00000000002a7805 */ /* 0x000fe4000001ff00 */
[----:B------:R-:W-:Y:S02]  /*0290*/  CS2R R44, SRZ ;  /* 0x00000000002c7805 */ /* 0x000fe4000001ff00 */
[----:B------:R-:W-:Y:S01]  /*02a0*/  CS2R R46, SRZ ;  /* 0x00000000002e7805 */ /* 0x000fe2000001ff00 */
[----:B------:R-:W-:Y:S01]  /*02b0*/  IMAD.SHL.U32 R4, R3, 0x8, RZ ;  /* 0x0000000803047824 */ /* 0x000fe200078e00ff */
[----:B------:R-:W-:-:S02]  /*02c0*/  CS2R R48, SRZ ;  /* 0x0000000000307805 */ /* 0x000fc4000001ff00 */
[----:B------:R-:W-:Y:S02]  /*02d0*/  CS2R R50, SRZ ;  /* 0x0000000000327805 */ /* 0x000fe4000001ff00 */
[----:B------:R-:W-:Y:S02]  /*02e0*/  CS2R R52, SRZ ;  /* 0x0000000000347805 */ /* 0x000fe4000001ff00 */
[----:B------:R-:W-:Y:S02]  /*02f0*/  CS2R R54, SRZ ;  /* 0x0000000000367805 */ /* 0x000fe4000001ff00 */
[-C--:B------:R-:W-:Y:S02]  /*0300*/  IABS R7, R4.reuse ;  /* 0x0000000400077213 */ /* 0x080fe40000000000 */
[----:B------:R-:W-:Y:S02]  /*0310*/  IABS R12, R4 ;  /* 0x00000004000c7213 */ /* 0x000fe40000000000 */
[----:B------:R-:W0:Y:S08]  /*0320*/  I2F.RP R0, R7 ;  /* 0x0000000700007306 */ /* 0x000e300000209400 */
[----:B0-----:R-:W0:Y:S02]  /*0330*/  MUFU.RCP R0, R0 ;  /* 0x0000000000007308 */ /* 0x001e240000001000 */
[----:B0-----:R-:W-:-:S02]  /*0340*/  VIADD R2, R0, 0xffffffe ;  /* 0x0ffffffe00027836 */ /* 0x001fc40000000000 */
[----:B------:R-:W-:-:S04]  /*0350*/  IMAD.MOV R0, RZ, RZ, -R12 ;  /* 0x000000ffff007224 */ /* 0x000fc800078e0a0c */
[----:B------:R0:W1:Y:S02]  /*0360*/  F2I.FTZ.U32.TRUNC.NTZ R3, R2 ;  /* 0x0000000200037305 */ /* 0x000064000021f000 */
[----:B0-----:R-:W-:Y:S02]  /*0370*/  IMAD.MOV.U32 R2, RZ, RZ, RZ ;  /* 0x000000ffff027224 */ /* 0x001fe400078e00ff */
[----:B-1----:R-:W-:-:S04]  /*0380*/  IMAD.MOV R6, RZ, RZ, -R3 ;  /* 0x000000ffff067224 */ /* 0x002fc800078e0a03 */
[----:B------:R-:W-:Y:S02]  /*0390*/  IMAD R9, R6, R7, RZ ;  /* 0x0000000706097224 */ /* 0x000fe400078e02ff */
[----:B------:R-:W-:Y:S02]  /*03a0*/  IMAD.MOV.U32 R6, RZ, RZ, R8 ;  /* 0x000000ffff067224 */ /* 0x000fe400078e0008 */
[----:B------:R-:W-:-:S06]  /*03b0*/  IMAD.HI.U32 R3, R3, R9, R2 ;  /* 0x0000000903037227 */ /* 0x000fcc00078e0002 */
[----:B------:R-:W-:-:S04]  /*03c0*/  IMAD.HI.U32 R3, R3, R6, RZ ;  /* 0x0000000603037227 */ /* 0x000fc800078e00ff */
[----:B------:R-:W-:-:S05]  /*03d0*/  IMAD R0, R3, R0, R6 ;  /* 0x0000000003007224 */ /* 0x000fca00078e0206 */
[----:B------:R-:W-:-:S13]  /*03e0*/  ISETP.GT.U32.AND P1, PT, R7, R0, PT ;  /* 0x000000000700720c */ /* 0x000fda0003f24070 */
[----:B------:R-:W-:Y:S02]  /*03f0*/  @!P1 IMAD.IADD R0, R0, 0x1, -R7 ;  /* 0x0000000100009824 */ /* 0x000fe400078e0a07 */
[----:B------:R-:W-:Y:S01]  /*0400*/  @!P1 VIADD R3, R3, 0x1 ;  /* 0x0000000103039836 */ /* 0x000fe20000000000 */
[----:B------:R-:W-:Y:S02]  /*0410*/  ISETP.NE.AND P1, PT, R4, RZ, PT ;  /* 0x000000ff0400720c */ /* 0x000fe40003f25270 */
[----:B------:R-:W-:Y:S02]  /*0420*/  ISETP.GE.U32.AND P0, PT, R0, R7, PT ;  /* 0x000000070000720c */ /* 0x000fe40003f06070 */
[----:B------:R-:W-:-:S04]  /*0430*/  LOP3.LUT R0, R5, R4, RZ, 0x3c, !PT ;  /* 0x0000000405007212 */ /* 0x000fc800078e3cff */
[----:B------:R-:W-:Y:S01]  /*0440*/  ISETP.GE.AND P2, PT, R0, RZ, PT ;  /* 0x000000ff0000720c */ /* 0x000fe20003f46270 */
[----:B------:R-:W-:-:S06]  /*0450*/  VIADD R0, R10, 0x7f ;  /* 0x0000007f0a007836 */ /* 0x000fcc0000000000 */
[----:B------:R-:W-:-:S04]  /*0460*/  @P0 VIADD R3, R3, 0x1 ;  /* 0x0000000103030836 */ /* 0x000fc80000000000 */
[----:B------:R-:W-:Y:S01]  /*0470*/  IMAD.MOV.U32 R2, RZ, RZ, R3 ;  /* 0x000000ffff027224 */ /* 0x000fe200078e0003 */
[----:B------:R-:W-:-:S03]  /*0480*/  SHF.R.S32.HI R3, RZ, 0x1f, R0 ;  /* 0x0000001fff037819 */ /* 0x000fc60000011400 */
[----:B------:R-:W-:Y:S01]  /*0490*/  @!P2 IMAD.MOV R2, RZ, RZ, -R2 ;  /* 0x000000ffff02a224 */ /* 0x000fe200078e0a02 */
[----:B------:R-:W-:Y:S02]  /*04a0*/  @!P1 LOP3.LUT R2, RZ, R4, RZ, 0x33, !PT ;  /* 0x00000004ff029212 */ /* 0x000fe400078e33ff */
[----:B------:R-:W-:-:S03]  /*04b0*/  LEA.HI R3, R3, R0, RZ, 0x7 ;  /* 0x0000000003037211 */ /* 0x000fc600078f38ff */
[----:B------:R-:W-:Y:S02]  /*04c0*/  IMAD.SHL.U32 R6, R2, 0x8, RZ ;  /* 0x0000000802067824 */ /* 0x000fe400078e00ff */
[----:B------:R-:W-:-:S03]  /*04d0*/  IMAD.MOV R2, RZ, RZ, -R2 ;  /* 0x000000ffff027224 */ /* 0x000fc600078e0a02 */
[----:B------:R-:W-:Y:S01]  /*04e0*/  LEA.HI.SX32 R3, R3, -R6, 0x19 ;  /* 0x8000000603037211 */ /* 0x000fe200078fcaff */
[----:B------:R-:W-:-:S03]  /*04f0*/  IMAD R4, R4, R2, R5 ;  /* 0x0000000204047224 */ /* 0x000fc600078e0205 */
[----:B------:R-:W-:Y:S02]  /*0500*/  VIMNMX R13, R3, 0x8, PT ;  /* 0x00000008030d7848 */ /* 0x000fe40003fe0100 */
[----:B------:R-:W-:Y:S02]  /*0510*/  IABS R9, R4 ;  /* 0x0000000400097213 */ /* 0x000fe40000000000 */
[----:B------:R-:W-:-:S04]  /*0520*/  IABS R7, R13 ;  /* 0x0000000d00077213 */ /* 0x000fc80000000000 */
[----:B------:R-:W0:Y:S08]  /*0530*/  I2F.RP R0, R7 ;  /* 0x0000000700007306 */ /* 0x000e300000209400 */
[----:B0-----:R-:W0:Y:S02]  /*0540*/  MUFU.RCP R0, R0 ;  /* 0x0000000000007308 */ /* 0x001e240000001000 */
[----:B0-----:R-:W-:-:S06]  /*0550*/  VIADD R3, R0, 0xffffffe ;  /* 0x0ffffffe00037836 */ /* 0x001fcc0000000000 */
[----:B------:R-:W0:Y:S02]  /*0560*/  F2I.FTZ.U32.TRUNC.NTZ R3, R3 ;  /* 0x0000000300037305 */ /* 0x000e24000021f000 */
[----:B0-----:R-:W-:-:S04]  /*0570*/  IMAD.MOV R8, RZ, RZ, -R3 ;  /* 0x000000ffff087224 */ /* 0x001fc800078e0a03 */
[----:B------:R-:W-:Y:S01]  /*0580*/  IMAD.MOV.U32 R2, RZ, RZ, R8 ;  /* 0x000000ffff027224 */ /* 0x000fe200078e0008 */
[----:B------:R-:W-:-:S03]  /*0590*/  IABS R8, R13 ;  /* 0x0000000d00087213 */ /* 0x000fc60000000000 */
[----:B------:R-:W-:Y:S02]  /*05a0*/  IMAD R5, R2, R7, RZ ;  /* 0x0000000702057224 */ /* 0x000fe400078e02ff */
[----:B------:R-:W-:Y:S02]  /*05b0*/  IMAD.MOV.U32 R2, RZ, RZ, RZ ;  /* 0x000000ffff027224 */ /* 0x000fe400078e00ff */
[----:B------:R-:W-:Y:S02]  /*05c0*/  IMAD.MOV R0, RZ, RZ, -R8 ;  /* 0x000000ffff007224 */ /* 0x000fe400078e0a08 */
        /* <DEDUP_REMOVED lines=9> */
[----:B------:R-:W-:-:S07]  /*0660*/  ISETP.GE.AND P2, PT, R0, RZ, PT ;  /* 0x000000ff0000720c */ /* 0x000fce0003f46270 */
[----:B------:R-:W-:Y:S01]  /*0670*/  @P0 VIADD R2, R2, 0x1 ;  /* 0x0000000102020836 */ /* 0x000fe20000000000 */
[----:B------:R-:W-:-:S05]  /*0680*/  PLOP3.LUT P0, PT, PT, PT, UP0, 0x80, 0x0 ;  /* 0x000000000000781c */ /* 0x000fca0003f0f008 */
[----:B------:R-:W-:Y:S01]  /*0690*/  @!P2 IMAD.MOV R2, RZ, RZ, -R2 ;  /* 0x000000ffff02a224 */ /* 0x000fe200078e0a02 */
[----:B------:R-:W-:-:S05]  /*06a0*/  @!P1 LOP3.LUT R2, RZ, R13, RZ, 0x33, !PT ;  /* 0x0000000dff029212 */ /* 0x000fca00078e33ff */
[----:B------:R-:W-:Y:S02]  /*06b0*/  IMAD.MOV R0, RZ, RZ, -R2 ;  /* 0x000000ffff007224 */ /* 0x000fe400078e0a02 */
[----:B------:R-:W-:Y:S02]  /*06c0*/  IMAD.SHL.U32 R15, R2, 0x40, RZ ;  /* 0x00000040020f7824 */ /* 0x000fe400078e00ff */
[----:B------:R-:W-:-:S04]  /*06d0*/  IMAD R0, R13, R0, R4 ;  /* 0x000000000d007224 */ /* 0x000fc800078e0204 */
[----:B------:R-:W-:Y:S02]  /*06e0*/  IMAD.IADD R4, R6, 0x1, R0 ;  /* 0x0000000106047824 */ /* 0x000fe400078e0200 */
[----:B------:R-:W0:Y:S02]  /*06f0*/  S2R R0, SR_TID.X ;  /* 0x0000000000007919 */ /* 0x000e240000002100 */
[C---:B0-----:R-:W-:Y:S02]  /*0700*/  LOP3.LUT R17, R0.reuse, 0x7f, RZ, 0xc0, !PT ;  /* 0x0000007f00117812 */ /* 0x041fe400078ec0ff */
[----:B------:R-:W-:-:S03]  /*0710*/  LOP3.LUT R146, R0, 0x60, RZ, 0xc0, !PT ;  /* 0x0000006000927812 */ /* 0x000fc600078ec0ff */
[----:B------:R-:W-:Y:S01]  /*0720*/  IMAD R13, R4, 0x80, R17 ;  /* 0x00000080040d7824 */ /* 0x000fe200078e0211 */
[----:B------:R-:W-:Y:S06]  /*0730*/  @!P0 BRA `(.L_x_0) ;  /* 0x00000030000c8947 */ /* 0x000fec0003800000 */
[----:B------:R-:W-:Y:S01]  /*0740*/  IABS R19, R10 ;  /* 0x0000000a00137213 */ /* 0x000fe20000000000 */
[----:B------:R-:W-:Y:S01]  /*0750*/  ULDC UR7, c[0x0][0x240] ;  /* 0x0000900000077ab9 */ /* 0x000fe20000000800 */
[----:B------:R-:W-:Y:S01]  /*0760*/  IABS R25, R11 ;  /* 0x0000000b00197213 */ /* 0x000fe20000000000 */
[----:B------:R-:W-:Y:S01]  /*0770*/  USHF.R.S32.HI UR5, URZ, 0x1f, UR4 ;  /* 0x0000001f3f057899 */ /* 0x000fe20008011404 */
[----:B------:R-:W0:Y:S01]  /*0780*/  I2F.RP R6, R19 ;  /* 0x0000001300067306 */ /* 0x000e220000209400 */
[----:B------:R-:W-:Y:S01]  /*0790*/  LEA.HI R32, R146, R15, RZ, 0x1b ;  /* 0x0000000f92207211 */ /* 0x000fe200078fd8ff */
[----:B------:R-:W-:Y:S01]  /*07a0*/  ULDC.64 UR20, c[0x0][0x218] ;  /* 0x0000860000147ab9 */ /* 0x000fe20000000a00 */
[----:B------:R-:W-:Y:S01]  /*07b0*/  ISETP.GE.AND P1, PT, R13, RZ, PT ;  /* 0x000000ff0d00720c */ /* 0x000fe20003f26270 */
[----:B------:R-:W-:Y:S01]  /*07c0*/  USHF.R.U32.HI UR10, URZ, 0x4, UR6 ;  /* 0x000000043f0a7899 */ /* 0x000fe20008011606 */
[----:B------:R-:W-:Y:S01]  /*07d0*/  IABS R31, R32 ;  /* 0x00000020001f7213 */ /* 0x000fe20000000000 */
[C---:B------:R-:W-:Y:S01]  /*07e0*/  VIADD R14, R32.reuse, 0x3c ;  /* 0x0000003c200e7836 */ /* 0x040fe20000000000 */
[----:B------:R-:W-:Y:S01]  /*07f0*/  ULEA.HI UR5, UR5, UR4, URZ, 0x5 ;  /* 0x0000000405057291 */ /* 0x000fe2000f8f283f */
[----:B------:R-:W1:Y:S01]  /*0800*/  I2F.RP R4, R25 ;  /* 0x0000001900047306 */ /* 0x000e620000209400 */
[C---:B------:R-:W-:Y:S01]  /*0810*/  VIADD R16, R32.reuse, 0x38 ;  /* 0x0000003820107836 */ /* 0x040fe20000000000 */
[----:B------:R-:W-:Y:S01]  /*0820*/  ULDC UR8, c[0x0][0x234] ;  /* 0x00008d0000087ab9 */ /* 0x000fe20000000800 */
[----:B------:R-:W-:Y:S01]  /*0830*/  VIADD R18, R32, 0x34 ;  /* 0x0000003420127836 */ /* 0x000fe20000000000 */
[----:B------:R-:W-:Y:S01]  /*0840*/  ISETP.GE.AND P3, PT, R14, RZ, PT ;  /* 0x000000ff0e00720c */ /* 0x000fe20003f66270 */
[C---:B------:R-:W-:Y:S01]  /*0850*/  VIADD R33, R32.reuse, 0x28 ;  /* 0x0000002820217836 */ /* 0x040fe20000000000 */
[----:B------:R-:W-:Y:S01]  /*0860*/  IABS R9, R16 ;  /* 0x0000001000097213 */ /* 0x000fe20000000000 */
[----:B------:R-:W-:Y:S01]  /*0870*/  VIADD R34, R32, 0x24 ;  /* 0x0000002420227836 */ /* 0x000fe20000000000 */
[----:B0-----:R-:W0:Y:S01]  /*0880*/  MUFU.RCP R6, R6 ;  /* 0x0000000600067308 */ /* 0x001e220000001000 */
[----:B------:R-:W-:Y:S01]  /*0890*/  ISETP.GE.AND P4, PT, R16, RZ, PT ;  /* 0x000000ff1000720c */ /* 0x000fe20003f86270 */
[C---:B------:R-:W-:Y:S01]  /*08a0*/  VIADD R16, R32.reuse, 0x30 ;  /* 0x0000003020107836 */ /* 0x040fe20000000000 */
[----:B------:R-:W-:Y:S01]  /*08b0*/  IABS R12, R18 ;  /* 0x00000012000c7213 */ /* 0x000fe20000000000 */
[----:B------:R-:W-:Y:S01]  /*08c0*/  VIADD R35, R32, 0x20 ;  /* 0x0000002020237836 */ /* 0x000fe20000000000 */
[----:B------:R-:W-:Y:S01]  /*08d0*/  ISETP.GE.AND P5, PT, R18, RZ, PT ;  /* 0x000000ff1200720c */ /* 0x000fe20003fa6270 */
[C---:B------:R-:W-:Y:S01]  /*08e0*/  VIADD R18, R32.reuse, 0x2c ;  /* 0x0000002c20127836 */ /* 0x040fe20000000000 */
[----:B------:R-:W-:Y:S01]  /*08f0*/  USGXT.U32 UR4, UR10, 0xe ;  /* 0x0000000e0a04789a */ /* 0x000fe20008000000 */
[----:B-1----:R-:W1:Y:S01]  /*0900*/  MUFU.RCP R4, R4 ;  /* 0x0000000400047308 */ /* 0x002e620000001000 */
[C---:B------:R-:W-:Y:S01]  /*0910*/  VIADD R36, R32.reuse, 0x1c ;  /* 0x0000001c20247836 */ /* 0x040fe20000000000 */
[----:B------:R-:W-:Y:S01]  /*0920*/  ULDC UR12, c[0x0][0x23c] ;  /* 0x00008f00000c7ab9 */ /* 0x000fe20000000800 */
[C---:B------:R-:W-:Y:S01]  /*0930*/  VIADD R37, R32.reuse, 0x18 ;  /* 0x0000001820257836 */ /* 0x040fe20000000000 */
[----:B------:R-:W-:Y:S01]  /*0940*/  ULDC.64 UR14, c[0x0][0x210] ;  /* 0x00008400000e7ab9 */ /* 0x000fe20000000a00 */
[C---:B------:R-:W-:Y:S01]  /*0950*/  VIADD R38, R32.reuse, 0x14 ;  /* 0x0000001420267836 */ /* 0x040fe20000000000 */
[----:B------:R-:W-:Y:S01]  /*0960*/  IABS R20, R36 ;  /* 0x0000002400147213 */ /* 0x000fe20000000000 */
[----:B------:R-:W-:Y:S01]  /*0970*/  VIADD R39, R32, 0x10 ;  /* 0x0000001020277836 */ /* 0x000fe20000000000 */
[----:B------:R-:W-:Y:S01]  /*0980*/  IABS R21, R37 ;  /* 0x0000002500157213 */ /* 0x000fe20000000000 */
[----:B0-----:R-:W-:Y:S01]  /*0990*/  VIADD R5, R6, 0xffffffe ;  /* 0x0ffffffe06057836 */ /* 0x001fe20000000000 */
[----:B------:R-:W-:Y:S01]  /*09a0*/  IABS R22, R38 ;  /* 0x0000002600167213 */ /* 0x000fe20000000000 */
[C---:B------:R-:W-:Y:S01]  /*09b0*/  VIADD R40, R32.reuse, 0xc ;  /* 0x0000000c20287836 */ /* 0x040fe20000000000 */
[----:B------:R-:W-:Y:S01]  /*09c0*/  ULDC UR11, c[0x0][0x230] ;  /* 0x00008c00000b7ab9 */ /* 0x000fe20000000800 */
[C---:B------:R-:W-:Y:S01]  /*09d0*/  VIADD R41, R32.reuse, 0x8 ;  /* 0x0000000820297836 */ /* 0x040fe20000000000 */
[----:B------:R-:W-:Y:S01]  /*09e0*/  USHF.L.U32 UR49, UR12, 0x5, URZ ;  /* 0x000000050c317899 */ /* 0x000fe2000800063f */
[----:B------:R-:W0:Y:S01]  /*09f0*/  F2I.FTZ.U32.TRUNC.NTZ R5, R5 ;  /* 0x0000000500057305 */ /* 0x000e22000021f000 */
[----:B------:R-:W-:Y:S01]  /*0a00*/  VIADD R42, R32, 0x4 ;  /* 0x00000004202a7836 */ /* 0x000fe20000000000 */
[----:B------:R-:W-:Y:S01]  /*0a10*/  IABS R23, R40 ;  /* 0x0000002800177213 */ /* 0x000fe20000000000 */
[----:B-1----:R-:W-:Y:S01]  /*0a20*/  VIADD R2, R4, 0xffffffe ;  /* 0x0ffffffe04027836 */ /* 0x002fe20000000000 */
[----:B------:R-:W-:Y:S01]  /*0a30*/  IABS R27, R41 ;  /* 0x00000029001b7213 */ /* 0x000fe20000000000 */
[----:B------:R-:W-:Y:S01]  /*0a40*/  IMAD.MOV.U32 R4, RZ, RZ, RZ ;  /* 0x000000ffff047224 */ /* 0x000fe200078e00ff */
[----:B------:R-:W-:-:S02]  /*0a50*/  IABS R29, R42 ;  /* 0x0000002a001d7213 */ /* 0x000fc40000000000 */
[----:B------:R-:W-:Y:S01]  /*0a60*/  CS2R R56, SRZ ;  /* 0x0000000000387805 */ /* 0x000fe2000001ff00 */
[----:B------:R1:W2:Y:S01]  /*0a70*/  F2I.FTZ.U32.TRUNC.NTZ R3, R2 ;  /* 0x0000000200037305 */ /* 0x0002a2000021f000 */
[----:B------:R-:W-:Y:S02]  /*0a80*/  CS2R R58, SRZ ;  /* 0x00000000003a7805 */ /* 0x000fe4000001ff00 */
[----:B------:R-:W-:Y:S02]  /*0a90*/  CS2R R60, SRZ ;  /* 0x00000000003c7805 */ /* 0x000fe4000001ff00 */
[----:B------:R-:W-:Y:S02]  /*0aa0*/  CS2R R62, SRZ ;  /* 0x00000000003e7805 */ /* 0x000fe4000001ff00 */
[----:B------:R-:W-:Y:S02]  /*0ab0*/  CS2R R64, SRZ ;  /* 0x0000000000407805 */ /* 0x000fe4000001ff00 */
[----:B------:R-:W-:-:S02]  /*0ac0*/  CS2R R66, SRZ ;  /* 0x0000000000427805 */ /* 0x000fc4000001ff00 */
[----:B------:R-:W-:Y:S01]  /*0ad0*/  CS2R R68, SRZ ;  /* 0x0000000000447805 */ /* 0x000fe2000001ff00 */
[--C-:B0-----:R-:W-:Y:S01]  /*0ae0*/  IMAD.MOV R8, RZ, RZ, -R5.reuse ;  /* 0x000000ffff087224 */ /* 0x101fe200078e0a05 */
[----:B------:R-:W-:Y:S01]  /*0af0*/  CS2R R70, SRZ ;  /* 0x0000000000467805 */ /* 0x000fe2000001ff00 */
[----:B-1----:R-:W-:Y:S01]  /*0b00*/  IMAD.MOV.U32 R2, RZ, RZ, RZ ;  /* 0x000000ffff027224 */ /* 0x002fe200078e00ff */
[----:B------:R-:W-:Y:S01]  /*0b10*/  CS2R R72, SRZ ;  /* 0x0000000000487805 */ /* 0x000fe2000001ff00 */
[----:B------:R-:W-:Y:S01]  /*0b20*/  IMAD R7, R8, R19, RZ ;  /* 0x0000001308077224 */ /* 0x000fe200078e02ff */
[----:B------:R-:W-:Y:S02]  /*0b30*/  IABS R8, R13 ;  /* 0x0000000d00087213 */ /* 0x000fe40000000000 */
[----:B------:R-:W-:Y:S02]  /*0b40*/  CS2R R74, SRZ ;  /* 0x00000000004a7805 */ /* 0x000fe4000001ff00 */
[----:B------:R-:W-:Y:S01]  /*0b50*/  CS2R R76, SRZ ;  /* 0x00000000004c7805 */ /* 0x000fe2000001ff00 */
[----:B------:R-:W-:Y:S01]  /*0b60*/  IMAD.HI.U32 R6, R5, R7, R4 ;  /* 0x0000000705067227 */ /* 0x000fe200078e0004 */
[----:B------:R-:W-:-:S02]  /*0b70*/  CS2R R78, SRZ ;  /* 0x00000000004e7805 */ /* 0x000fc4000001ff00 */
[----:B------:R-:W-:Y:S02]  /*0b80*/  CS2R R80, SRZ ;  /* 0x0000000000507805 */ /* 0x000fe4000001ff00 */
[----:B------:R-:W-:Y:S01]  /*0b90*/  CS2R R82, SRZ ;  /* 0x0000000000527805 */ /* 0x000fe2000001ff00 */
[----:B------:R-:W-:Y:S01]  /*0ba0*/  IMAD.MOV.U32 R7, RZ, RZ, R8 ;  /* 0x000000ffff077224 */ /* 0x000fe200078e0008 */
[----:B------:R-:W-:Y:S01]  /*0bb0*/  CS2R R84, SRZ ;  /* 0x0000000000547805 */ /* 0x000fe2000001ff00 */
[----:B--2---:R-:W-:Y:S01]  /*0bc0*/  IMAD.MOV R4, RZ, RZ, -R3 ;  /* 0x000000ffff047224 */ /* 0x004fe200078e0a03 */
[----:B------:R-:W-:Y:S01]  /*0bd0*/  CS2R R86, SRZ ;  /* 0x0000000000567805 */ /* 0x000fe2000001ff00 */
[----:B------:R-:W-:Y:S01]  /*0be0*/  IMAD.HI.U32 R6, R6, R7, RZ ;  /* 0x0000000706067227 */ /* 0x000fe200078e00ff */
[----:B------:R-:W-:Y:S02]  /*0bf0*/  CS2R R44, SRZ ;  /* 0x00000000002c7805 */ /* 0x000fe4000001ff00 */
[----:B------:R-:W-:-:S02]  /*0c00*/  CS2R R46, SRZ ;  /* 0x00000000002e7805 */ /* 0x000fc4000001ff00 */
[----:B------:R-:W-:Y:S01]  /*0c10*/  CS2R R48, SRZ ;  /* 0x0000000000307805 */ /* 0x000fe2000001ff00 */
[----:B------:R-:W-:Y:S01]  /*0c20*/  IMAD.MOV R6, RZ, RZ, -R6 ;  /* 0x000000ffff067224 */ /* 0x000fe200078e0a06 */
[----:B------:R-:W-:Y:S01]  /*0c30*/  CS2R R50, SRZ ;  /* 0x0000000000327805 */ /* 0x000fe2000001ff00 */
[----:B------:R-:W-:Y:S01]  /*0c40*/  IMAD R5, R4, R25, RZ ;  /* 0x0000001904057224 */ /* 0x000fe200078e02ff */
[----:B------:R-:W-:Y:S01]  /*0c50*/  CS2R R52, SRZ ;  /* 0x0000000000347805 */ /* 0x000fe2000001ff00 */
[----:B------:R-:W-:Y:S01]  /*0c60*/  IMAD R6, R19, R6, R7 ;  /* 0x0000000613067224 */ /* 0x000fe200078e0207 */
[----:B------:R-:W-:Y:S01]  /*0c70*/  IABS R7, R14 ;  /* 0x0000000e00077213 */ /* 0x000fe20000000000 */
[----:B------:R-:W-:Y:S01]  /*0c80*/  IMAD.HI.U32 R2, R3, R5, R2 ;  /* 0x0000000503027227 */ /* 0x000fe200078e0002 */
[----:B------:R-:W-:Y:S02]  /*0c90*/  IABS R14, R33 ;  /* 0x00000021000e7213 */ /* 0x000fe40000000000 */
[----:B------:R-:W-:-:S02]  /*0ca0*/  CS2R R54, SRZ ;  /* 0x0000000000367805 */ /* 0x000fc4000001ff00 */
[----:B------:R-:W-:Y:S01]  /*0cb0*/  ISETP.GT.U32.AND P0, PT, R19, R6, PT ;  /* 0x000000061300720c */ /* 0x000fe20003f04070 */
[----:B------:R-:W-:Y:S01]  /*0cc0*/  ULDC UR18, c[0x0][0x238] ;  /* 0x00008e0000127ab9 */ /* 0x000fe20000000800 */
[----:B------:R-:W-:Y:S01]  /*0cd0*/  UMOV UR9, 0x3fffffef ;  /* 0x3fffffef00097882 */ /* 0x000fe20000000000 */
[C---:B------:R-:W-:Y:S01]  /*0ce0*/  IMAD.HI.U32 R3, R2.reuse, R7, RZ ;  /* 0x0000000702037227 */ /* 0x040fe200078e00ff */
[----:B------:R-:W-:Y:S02]  /*0cf0*/  USHF.L.U32 UR50, UR18, 0x5, URZ ;  /* 0x0000000512327899 */ /* 0x000fe4000800063f */
[----:B------:R-:W-:Y:S01]  /*0d00*/  UIMAD UR19, UR18, 0x1f, URZ ;  /* 0x0000001f121378a4 */ /* 0x000fe2000f8e023f */
[----:B------:R-:W-:Y:S01]  /*0d10*/  IMAD.MOV R8, RZ, RZ, -R3 ;  /* 0x000000ffff087224 */ /* 0x000fe200078e0a03 */
[----:B------:R-:W-:Y:S01]  /*0d20*/  UIMAD UR22, UR18, 0x1c, URZ ;  /* 0x0000001c121678a4 */ /* 0x000fe2000f8e023f */
[----:B------:R-:W-:Y:S01]  /*0d30*/  IMAD.HI.U32 R4, R2, R9, RZ ;  /* 0x0000000902047227 */ /* 0x000fe200078e00ff */
[----:B------:R-:W-:-:S02]  /*0d40*/  UIMAD UR23, UR18, 0x1b, URZ ;  /* 0x0000001b121778a4 */ /* 0x000fc4000f8e023f */
[----:B------:R-:W-:Y:S01]  /*0d50*/  UIMAD UR24, UR18, 0x1a, URZ ;  /* 0x0000001a121878a4 */ /* 0x000fe2000f8e023f */
[----:B------:R-:W-:Y:S01]  /*0d60*/  @!P0 IMAD.IADD R6, R6, 0x1, -R19 ;  /* 0x0000000106068824 */ /* 0x000fe200078e0a13 */
[----:B------:R-:W-:Y:S01]  /*0d70*/  UIMAD UR25, UR18, 0x19, URZ ;  /* 0x00000019121978a4 */ /* 0x000fe2000f8e023f */
[----:B------:R-:W-:Y:S01]  /*0d80*/  IMAD R3, R25, R8, R7 ;  /* 0x0000000819037224 */ /* 0x000fe200078e0207 */
[----:B------:R-:W-:Y:S01]  /*0d90*/  UIMAD UR26, UR18, 0x18, URZ ;  /* 0x00000018121a78a4 */ /* 0x000fe2000f8e023f */
[----:B------:R-:W-:Y:S01]  /*0da0*/  IMAD.MOV R4, RZ, RZ, -R4 ;  /* 0x000000ffff047224 */ /* 0x000fe200078e0a04 */
[----:B------:R-:W-:Y:S01]  /*0db0*/  ISETP.GT.U32.AND P0, PT, R19, R6, PT ;  /* 0x000000061300720c */ /* 0x000fe20003f04070 */
[C---:B------:R-:W-:Y:S01]  /*0dc0*/  IMAD.HI.U32 R5, R2.reuse, R12, RZ ;  /* 0x0000000c02057227 */ /* 0x040fe200078e00ff */
[C---:B------:R-:W-:Y:S01]  /*0dd0*/  ISETP.GT.U32.AND P2, PT, R25.reuse, R3, PT ;  /* 0x000000031900720c */ /* 0x040fe20003f44070 */
[----:B------:R-:W-:Y:S02]  /*0de0*/  UIMAD UR27, UR18, 0x17, URZ ;  /* 0x00000017121b78a4 */ /* 0x000fe4000f8e023f */
[----:B------:R-:W-:Y:S01]  /*0df0*/  IMAD R4, R25, R4, R9 ;  /* 0x0000000419047224 */ /* 0x000fe200078e0209 */
[----:B------:R-:W-:Y:S01]  /*0e00*/  IABS R9, R16 ;  /* 0x0000001000097213 */ /* 0x000fe20000000000 */
[----:B------:R-:W-:Y:S01]  /*0e10*/  IMAD.MOV R5, RZ, RZ, -R5 ;  /* 0x000000ffff057224 */ /* 0x000fe200078e0a05 */
[----:B------:R-:W-:Y:S01]  /*0e20*/  UIMAD UR28, UR18, 0x16, URZ ;  /* 0x00000016121c78a4 */ /* 0x000fe2000f8e023f */
[----:B------:R-:W-:Y:S01]  /*0e30*/  IMAD.HI.U32 R8, R2, R14, RZ ;  /* 0x0000000e02087227 */ /* 0x000fe200078e00ff */
[----:B------:R-:W-:-:S02]  /*0e40*/  UIMAD UR29, UR18, 0x15, URZ ;  /* 0x00000015121d78a4 */ /* 0x000fc4000f8e023f */
[----:B------:R-:W-:Y:S01]  /*0e50*/  UIMAD UR30, UR18, 0x14, URZ ;  /* 0x00000014121e78a4 */ /* 0x000fe2000f8e023f */
[----:B------:R-:W-:Y:S01]  /*0e60*/  @!P0 IMAD.IADD R6, R6, 0x1, -R19 ;  /* 0x0000000106068824 */ /* 0x000fe200078e0a13 */
[----:B------:R-:W-:Y:S01]  /*0e70*/  ISETP.NE.AND P0, PT, R10, RZ, PT ;  /* 0x000000ff0a00720c */ /* 0x000fe20003f05270 */
[----:B------:R-:W-:Y:S01]  /*0e80*/  @!P2 IMAD.IADD R3, R3, 0x1, -R25 ;  /* 0x000000010303a824 */ /* 0x000fe200078e0a19 */
[C---:B------:R-:W-:Y:S01]  /*0e90*/  ISETP.GT.U32.AND P2, PT, R25.reuse, R4, PT ;  /* 0x000000041900720c */ /* 0x040fe20003f44070 */
[----:B------:R-:W-:Y:S01]  /*0ea0*/  IMAD.MOV.U32 R24, RZ, RZ, R6 ;  /* 0x000000ffff187224 */ /* 0x000fe200078e0006 */
[----:B------:R-:W-:Y:S01]  /*0eb0*/  IABS R19, R35 ;  /* 0x0000002300137213 */ /* 0x000fe20000000000 */
[----:B------:R-:W-:Y:S01]  /*0ec0*/  IMAD.HI.U32 R6, R2, R9, RZ ;  /* 0x0000000902067227 */ /* 0x000fe200078e00ff */
[C---:B------:R-:W-:Y:S01]  /*0ed0*/  ISETP.GT.U32.AND P6, PT, R25.reuse, R3, PT ;  /* 0x000000031900720c */ /* 0x040fe20003fc4070 */
[----:B------:R-:W-:Y:S02]  /*0ee0*/  UIMAD UR31, UR18, 0x13, URZ ;  /* 0x00000013121f78a4 */ /* 0x000fe4000f8e023f */
[C---:B------:R-:W-:Y:S01]  /*0ef0*/  IMAD R5, R25.reuse, R5, R12 ;  /* 0x0000000519057224 */ /* 0x040fe200078e020c */
[----:B------:R-:W-:Y:S01]  /*0f00*/  IABS R12, R18 ;  /* 0x00000012000c7213 */ /* 0x000fe20000000000 */
[----:B------:R-:W-:Y:S01]  /*0f10*/  IMAD.MOV R6, RZ, RZ, -R6 ;  /* 0x000000ffff067224 */ /* 0x000fe200078e0a06 */
[----:B------:R-:W-:Y:S01]  /*0f20*/  UIMAD UR32, UR18, 0x12, URZ ;  /* 0x00000012122078a4 */ /* 0x000fe2000f8e023f */
[----:B------:R-:W-:Y:S01]  /*0f30*/  @!P1 IMAD.MOV R24, RZ, RZ, -R24 ;  /* 0x000000ffff189224 */ /* 0x000fe200078e0a18 */
[C---:B------:R-:W-:Y:S01]  /*0f40*/  ISETP.GT.U32.AND P1, PT, R25.reuse, R5, PT ;  /* 0x000000051900720c */ /* 0x040fe20003f24070 */
[----:B------:R-:W-:Y:S01]  /*0f50*/  IMAD R6, R25, R6, R9 ;  /* 0x0000000619067224 */ /* 0x000fe200078e0209 */
[----:B------:R-:W-:Y:S01]  /*0f60*/  @!P0 LOP3.LUT R24, RZ, R10, RZ, 0x33, !PT ;  /* 0x0000000aff188212 */ /* 0x000fe200078e33ff */
[--C-:B------:R-:W-:Y:S01]  /*0f70*/  @!P2 IMAD.IADD R4, R4, 0x1, -R25.reuse ;  /* 0x000000010404a824 */ /* 0x100fe200078e0a19 */
[----:B------:R-:W-:Y:S01]  /*0f80*/  ISETP.GE.AND P0, PT, R16, RZ, PT ;  /* 0x000000ff1000720c */ /* 0x000fe20003f06270 */
[----:B------:R-:W-:Y:S01]  /*0f90*/  @!P6 IMAD.IADD R3, R3, 0x1, -R25 ;  /* 0x000000010303e824 */ /* 0x000fe200078e0a19 */
[C---:B------:R-:W-:Y:S01]  /*0fa0*/  ISETP.GT.U32.AND P2, PT, R25.reuse, R6, PT ;  /* 0x000000061900720c */ /* 0x040fe20003f44070 */
[----:B------:R-:W-:Y:S01]  /*0fb0*/  IMAD.HI.U32 R7, R2, R12, RZ ;  /* 0x0000000c02077227 */ /* 0x000fe200078e00ff */
[----:B------:R-:W-:Y:S01]  /*0fc0*/  ISETP.GT.U32.AND P6, PT, R25, R4, PT ;  /* 0x000000041900720c */ /* 0x000fe20003fc4070 */
[----:B------:R-:W-:-:S02]  /*0fd0*/  UIMAD UR33, UR18, 0x11, URZ ;  /* 0x00000011122178a4 */ /* 0x000fc4000f8e023f */
[----:B------:R-:W-:Y:S01]  /*0fe0*/  IMAD.MOV R7, RZ, RZ, -R7 ;  /* 0x000000ffff077224 */ /* 0x000fe200078e0a07 */
[----:B------:R-:W-:Y:S01]  /*0ff0*/  USHF.L.U32 UR34, UR18, 0x4, URZ ;  /* 0x0000000412227899 */ /* 0x000fe2000800063f */
[--C-:B------:R-:W-:Y:S01]  /*1000*/  @!P1 IMAD.IADD R5, R5, 0x1, -R25.reuse ;  /* 0x0000000105059824 */ /* 0x100fe200078e0a19 */
[----:B------:R-:W-:Y:S01]  /*1010*/  ISETP.GE.AND P1, PT, R18, RZ, PT ;  /* 0x000000ff1200720c */ /* 0x000fe20003f26270 */
[C---:B------:R-:W-:Y:S01]  /*1020*/  IMAD R7, R25.reuse, R7, R12 ;  /* 0x0000000719077224 */ /* 0x040fe200078e020c */
[----:B------:R-:W-:Y:S01]  /*1030*/  IABS R18, R34 ;  /* 0x0000002200127213 */ /* 0x000fe20000000000 */
[----:B------:R-:W-:Y:S01]  /*1040*/  IMAD.MOV R8, RZ, RZ, -R8 ;  /* 0x000000ffff087224 */ /* 0x000fe200078e0a08 */
[----:B------:R-:W-:Y:S01]  /*1050*/  UIMAD UR35, UR18, 0xf, URZ ;  /* 0x0000000f122378a4 */ /* 0x000fe2000f8e023f */
[--C-:B------:R-:W-:Y:S01]  /*1060*/  @!P2 IMAD.IADD R6, R6, 0x1, -R25.reuse ;  /* 0x000000010606a824 */ /* 0x100fe200078e0a19 */
[C---:B------:R-:W-:Y:S01]  /*1070*/  ISETP.GT.U32.AND P2, PT, R25.reuse, R5, PT ;  /* 0x000000051900720c */ /* 0x040fe20003f44070 */
[----:B------:R-:W-:Y:S01]  /*1080*/  @!P6 IMAD.IADD R4, R4, 0x1, -R25 ;  /* 0x000000010404e824 */ /* 0x000fe200078e0a19 */
[----:B------:R-:W-:Y:S01]  /*1090*/  UIMAD UR36, UR18, 0xe, URZ ;  /* 0x0000000e122478a4 */ /* 0x000fe2000f8e023f */
[----:B------:R-:W-:Y:S01]  /*10a0*/  IMAD.HI.U32 R9, R2, R18, RZ ;  /* 0x0000001202097227 */ /* 0x000fe200078e00ff */
[----:B------:R-:W-:Y:S01]  /*10b0*/  ISETP.GT.U32.AND P6, PT, R25, R6, PT ;  /* 0x000000061900720c */ /* 0x000fe20003fc4070 */
[----:B------:R-:W-:-:S02]  /*10c0*/  UIMAD UR37, UR18, 0xd, URZ ;  /* 0x0000000d122578a4 */ /* 0x000fc4000f8e023f */
[----:B------:R-:W-:Y:S01]  /*10d0*/  IMAD R8, R25, R8, R14 ;  /* 0x0000000819087224 */ /* 0x000fe200078e020e */
[----:B------:R-:W-:Y:S01]  /*10e0*/  UIMAD UR38, UR18, 0xc, URZ ;  /* 0x0000000c122678a4 */ /* 0x000fe2000f8e023f */
[----:B------:R-:W-:Y:S01]  /*10f0*/  IMAD.MOV R9, RZ, RZ, -R9 ;  /* 0x000000ffff097224 */ /* 0x000fe200078e0a09 */
[----:B------:R-:W-:Y:S01]  /*1100*/  UIMAD UR39, UR18, 0xb, URZ ;  /* 0x0000000b122778a4 */ /* 0x000fe2000f8e023f */
[----:B------:R-:W-:Y:S01]  /*1110*/  IMAD.HI.U32 R10, R2, R19, RZ ;  /* 0x00000013020a7227 */ /* 0x000fe200078e00ff */
[----:B------:R-:W-:Y:S02]  /*1120*/  UIMAD UR40, UR18, 0xa, URZ ;  /* 0x0000000a122878a4 */ /* 0x000fe4000f8e023f */
[----:B------:R-:W-:Y:S01]  /*1130*/  UIMAD UR41, UR18, 0x9, URZ ;  /* 0x00000009122978a4 */ /* 0x000fe2000f8e023f */
[--C-:B------:R-:W-:Y:S01]  /*1140*/  @!P2 IMAD.IADD R5, R5, 0x1, -R25.reuse ;  /* 0x000000010505a824 */ /* 0x100fe200078e0a19 */
[C---:B------:R-:W-:Y:S01]  /*1150*/  ISETP.GT.U32.AND P2, PT, R25.reuse, R7, PT ;  /* 0x000000071900720c */ /* 0x040fe20003f44070 */
[----:B------:R-:W-:Y:S01]  /*1160*/  @!P6 IMAD.IADD R6, R6, 0x1, -R25 ;  /* 0x000000010606e824 */ /* 0x000fe200078e0a19 */
[C---:B------:R-:W-:Y:S01]  /*1170*/  ISETP.GT.U32.AND P6, PT, R25.reuse, R8, PT ;  /* 0x000000081900720c */ /* 0x040fe20003fc4070 */
[----:B------:R-:W-:Y:S01]  /*1180*/  IMAD R9, R25, R9, R18 ;  /* 0x0000000919097224 */ /* 0x000fe200078e0212 */
[----:B------:R-:W-:Y:S01]  /*1190*/  USHF.L.U32 UR42, UR18, 0x3, URZ ;  /* 0x00000003122a7899 */ /* 0x000fe2000800063f */
[----:B------:R-:W-:Y:S01]  /*11a0*/  IMAD.HI.U32 R12, R2, R20, RZ ;  /* 0x00000014020c7227 */ /* 0x000fe200078e00ff */
[----:B------:R-:W-:-:S02]  /*11b0*/  UIMAD UR43, UR18, 0x7, URZ ;  /* 0x00000007122b78a4 */ /* 0x000fc4000f8e023f */
[----:B------:R-:W-:Y:S01]  /*11c0*/  UIMAD UR44, UR18, 0x6, URZ ;  /* 0x00000006122c78a4 */ /* 0x000fe2000f8e023f */
[----:B------:R-:W-:Y:S01]  /*11d0*/  IMAD.MOV R10, RZ, RZ, -R10 ;  /* 0x000000ffff0a7224 */ /* 0x000fe200078e0a0a */
[----:B------:R-:W-:Y:S01]  /*11e0*/  UIMAD UR45, UR18, 0x5, URZ ;  /* 0x00000005122d78a4 */ /* 0x000fe2000f8e023f */
[----:B------:R-:W-:Y:S01]  /*11f0*/  IMAD.MOV R12, RZ, RZ, -R12 ;  /* 0x000000ffff0c7224 */ /* 0x000fe200078e0a0c */
[----:B------:R-:W-:Y:S01]  /*1200*/  USHF.L.U32 UR46, UR18, 0x2, URZ ;  /* 0x00000002122e7899 */ /* 0x000fe2000800063f */
[----:B------:R-:W-:Y:S01]  /*1210*/  @!P2 IMAD.IADD R7, R7, 0x1, -R25 ;  /* 0x000000010707a824 */ /* 0x000fe200078e0a19 */
[C---:B------:R-:W-:Y:S01]  /*1220*/  ISETP.GT.U32.AND P2, PT, R25.reuse, R9, PT ;  /* 0x000000091900720c */ /* 0x040fe20003f44070 */
[C---:B------:R-:W-:Y:S01]  /*1230*/  IMAD R10, R25.reuse, R10, R19 ;  /* 0x0000000a190a7224 */ /* 0x040fe200078e0213 */
[----:B------:R-:W-:Y:S01]  /*1240*/  UIMAD UR47, UR18, 0x3, URZ ;  /* 0x00000003122f78a4 */ /* 0x000fe2000f8e023f */
[C---:B------:R-:W-:Y:S01]  /*1250*/  IMAD R12, R25.reuse, R12, R20 ;  /* 0x0000000c190c7224 */ /* 0x040fe200078e0214 */
[----:B------:R-:W-:Y:S01]  /*1260*/  USHF.L.U32 UR48, UR18, 0x1, URZ ;  /* 0x0000000112307899 */ /* 0x000fe2000800063f */
[----:B------:R-:W-:Y:S01]  /*1270*/  @!P6 IMAD.IADD R8, R8, 0x1, -R25 ;  /* 0x000000010808e824 */ /* 0x000fe200078e0a19 */
[----:B------:R-:W-:Y:S01]  /*1280*/  ISETP.GT.U32.AND P6, PT, R25, R10, PT ;  /* 0x0000000a1900720c */ /* 0x000fe20003fc4070 */
[----:B------:R-:W-:Y:S01]  /*1290*/  IMAD.HI.U32 R14, R2, R21, RZ ;  /* 0x00000015020e7227 */ /* 0x000fe200078e00ff */
[----:B------:R-:W-:Y:S01]  /*12a0*/  USHF.R.S32.HI UR51, URZ, 0x1f, UR49 ;  /* 0x0000001f3f337899 */ /* 0x000fe20008011431 */
[----:B------:R-:W-:-:S02]  /*12b0*/  ULDC UR52, c[0x0][0x238] ;  /* 0x00008e0000347ab9 */ /* 0x000fc40000000800 */
[----:B------:R-:W-:-:S04]  /*12c0*/  IMAD.HI.U32 R16, R2, R22, RZ ;  /* 0x0000001602107227 */ /* 0x000fc800078e00ff */
[----:B------:R-:W-:Y:S01]  /*12d0*/  @!P2 IMAD.IADD R9, R9, 0x1, -R25 ;  /* 0x000000010909a824 */ /* 0x000fe200078e0a19 */
[C---:B------:R-:W-:Y:S01]  /*12e0*/  ISETP.GT.U32.AND P2, PT, R25.reuse, R12, PT ;  /* 0x0000000c1900720c */ /* 0x040fe20003f44070 */
[----:B------:R-:W-:Y:S02]  /*12f0*/  IMAD.MOV R14, RZ, RZ, -R14 ;  /* 0x000000ffff0e7224 */ /* 0x000fe400078e0a0e */
[----:B------:R-:W-:Y:S02]  /*1300*/  IMAD.MOV R16, RZ, RZ, -R16 ;  /* 0x000000ffff107224 */ /* 0x000fe400078e0a10 */
[C---:B------:R-:W-:Y:S02]  /*1310*/  IMAD R14, R25.reuse, R14, R21 ;  /* 0x0000000e190e7224 */ /* 0x040fe400078e0215 */
[C---:B------:R-:W-:Y:S01]  /*1320*/  IMAD R16, R25.reuse, R16, R22 ;  /* 0x0000001019107224 */ /* 0x040fe200078e0216 */
[----:B------:R-:W-:Y:S01]  /*1330*/  IABS R22, R39 ;  /* 0x0000002700167213 */ /* 0x000fe20000000000 */
[----:B------:R-:W-:Y:S01]  /*1340*/  @!P6 IMAD.IADD R10, R10, 0x1, -R25 ;  /* 0x000000010a0ae824 */ /* 0x000fe200078e0a19 */
[C---:B------:R-:W-:Y:S01]  /*1350*/  ISETP.GT.U32.AND P6, PT, R25.reuse, R14, PT ;  /* 0x0000000e1900720c */ /* 0x040fe20003fc4070 */
[----:B------:R-:W-:Y:S01]  /*1360*/  @!P3 IMAD.MOV R3, RZ, RZ, -R3 ;  /* 0x000000ffff03b224 */ /* 0x000fe200078e0a03 */
[C---:B------:R-:W-:Y:S01]  /*1370*/  ISETP.GT.U32.AND P3, PT, R25.reuse, R9, PT ;  /* 0x000000091900720c */ /* 0x040fe20003f64070 */
[----:B------:R-:W-:Y:S01]  /*1380*/  @!P2 IMAD.IADD R12, R12, 0x1, -R25 ;  /* 0x000000010c0ca824 */ /* 0x000fe200078e0a19 */
[----:B------:R-:W-:Y:S01]  /*1390*/  ISETP.GT.U32.AND P2, PT, R25, R16, PT ;  /* 0x000000101900720c */ /* 0x000fe20003f44070 */
[----:B------:R-:W-:-:S04]  /*13a0*/  IMAD.HI.U32 R18, R2, R22, RZ ;  /* 0x0000001602127227 */ /* 0x000fc800078e00ff */
[----:B------:R-:W-:-:S04]  /*13b0*/  IMAD.HI.U32 R19, R2, R23, RZ ;  /* 0x0000001702137227 */ /* 0x000fc800078e00ff */
[----:B------:R-:W-:Y:S01]  /*13c0*/  @!P6 IMAD.IADD R14, R14, 0x1, -R25 ;  /* 0x000000010e0ee824 */ /* 0x000fe200078e0a19 */
[----:B------:R-:W-:Y:S01]  /*13d0*/  ISETP.GT.U32.AND P6, PT, R25, R7, PT ;  /* 0x000000071900720c */ /* 0x000fe20003fc4070 */
[----:B------:R-:W-:-:S04]  /*13e0*/  IMAD.HI.U32 R20, R2, R27, RZ ;  /* 0x0000001b02147227 */ /* 0x000fc800078e00ff */
[----:B------:R-:W-:Y:S01]  /*13f0*/  @!P2 IMAD.IADD R16, R16, 0x1, -R25 ;  /* 0x000000011010a824 */ /* 0x000fe200078e0a19 */
[----:B------:R-:W-:Y:S01]  /*1400*/  ISETP.GT.U32.AND P2, PT, R25, R8, PT ;  /* 0x000000081900720c */ /* 0x000fe20003f44070 */
[----:B------:R-:W-:-:S04]  /*1410*/  IMAD.HI.U32 R21, R2, R29, RZ ;  /* 0x0000001d02157227 */ /* 0x000fc800078e00ff */
[----:B------:R-:W-:-:S04]  /*1420*/  IMAD.HI.U32 R2, R2, R31, RZ ;  /* 0x0000001f02027227 */ /* 0x000fc800078e00ff */
[----:B------:R-:W-:Y:S02]  /*1430*/  IMAD.MOV R26, RZ, RZ, -R19 ;  /* 0x000000ffff1a7224 */ /* 0x000fe400078e0a13 */
[----:B------:R-:W-:Y:S02]  /*1440*/  IMAD.MOV R18, RZ, RZ, -R18 ;  /* 0x000000ffff127224 */ /* 0x000fe400078e0a12 */
[----:B------:R-:W-:Y:S02]  /*1450*/  IMAD.MOV R2, RZ, RZ, -R2 ;  /* 0x000000ffff027224 */ /* 0x000fe400078e0a02 */
[----:B------:R-:W-:Y:S02]  /*1460*/  IMAD.MOV R28, RZ, RZ, -R20 ;  /* 0x000000ffff1c7224 */ /* 0x000fe400078e0a14 */
[C---:B------:R-:W-:Y:S02]  /*1470*/  IMAD R20, R25.reuse, R26, R23 ;  /* 0x0000001a19147224 */ /* 0x040fe400078e0217 */
[----:B------:R-:W-:-:S02]  /*1480*/  IMAD R18, R25, R18, R22 ;  /* 0x0000001219127224 */ /* 0x000fc400078e0216 */
[----:B------:R-:W-:Y:S01]  /*1490*/  @!P6 IMAD.IADD R7, R7, 0x1, -R25 ;  /* 0x000000010707e824 */ /* 0x000fe200078e0a19 */
[C---:B------:R-:W-:Y:S01]  /*14a0*/  ISETP.GT.U32.AND P6, PT, R25.reuse, R14, PT ;  /* 0x0000000e1900720c */ /* 0x040fe20003fc4070 */
[----:B------:R-:W-:Y:S01]  /*14b0*/  @!P4 IMAD.MOV R4, RZ, RZ, -R4 ;  /* 0x000000ffff04c224 */ /* 0x000fe200078e0a04 */
[C---:B------:R-:W-:Y:S01]  /*14c0*/  ISETP.GT.U32.AND P4, PT, R25.reuse, R10, PT ;  /* 0x0000000a1900720c */ /* 0x040fe20003f84070 */
[C---:B------:R-:W-:Y:S01]  /*14d0*/  IMAD R23, R25.reuse, R2, R31 ;  /* 0x0000000219177224 */ /* 0x040fe200078e021f */
[----:B------:R-:W-:Y:S01]  /*14e0*/  SHF.R.S32.HI R2, RZ, 0x2, R0 ;  /* 0x00000002ff027819 */ /* 0x000fe20000011400 */
[----:B------:R-:W-:Y:S01]  /*14f0*/  @!P5 IMAD.MOV R5, RZ, RZ, -R5 ;  /* 0x000000ffff05d224 */ /* 0x000fe200078e0a05 */
[C---:B------:R-:W-:Y:S01]  /*1500*/  ISETP.GT.U32.AND P5, PT, R25.reuse, R12, PT ;  /* 0x0000000c1900720c */ /* 0x040fe20003fa4070 */
[----:B------:R-:W-:Y:S01]  /*1510*/  @!P1 IMAD.MOV R7, RZ, RZ, -R7 ;  /* 0x000000ffff079224 */ /* 0x000fe200078e0a07 */
[C---:B------:R-:W-:Y:S01]  /*1520*/  ISETP.GT.U32.AND P1, PT, R25.reuse, R18, PT ;  /* 0x000000121900720c */ /* 0x040fe20003f24070 */
[--C-:B------:R-:W-:Y:S01]  /*1530*/  @!P2 IMAD.IADD R8, R8, 0x1, -R25.reuse ;  /* 0x000000010808a824 */ /* 0x100fe200078e0a19 */
[----:B------:R-:W-:Y:S01]  /*1540*/  ISETP.GT.U32.AND P2, PT, R25, R20, PT ;  /* 0x000000141900720c */ /* 0x000fe20003f44070 */
[----:B------:R-:W-:Y:S01]  /*1550*/  @!P3 IMAD.IADD R9, R9, 0x1, -R25 ;  /* 0x000000010909b824 */ /* 0x000fe200078e0a19 */
[C---:B------:R-:W-:Y:S01]  /*1560*/  ISETP.GT.U32.AND P3, PT, R25.reuse, R23, PT ;  /* 0x000000171900720c */ /* 0x040fe20003f64070 */
[----:B------:R-:W-:Y:S01]  /*1570*/  IMAD.MOV R30, RZ, RZ, -R21 ;  /* 0x000000ffff1e7224 */ /* 0x000fe200078e0a15 */
[----:B------:R-:W-:Y:S01]  /*1580*/  SGXT R2, R2, 0x1 ;  /* 0x000000010202781a */ /* 0x000fe20000000200 */
[C---:B------:R-:W-:Y:S01]  /*1590*/  IMAD R21, R25.reuse, R28, R27 ;  /* 0x0000001c19157224 */ /* 0x040fe200078e021b */
[----:B------:R-:W-:Y:S01]  /*15a0*/  CS2R R26, SRZ ;  /* 0x00000000001a7805 */ /* 0x000fe2000001ff00 */
[C---:B------:R-:W-:Y:S01]  /*15b0*/  IMAD R22, R25.reuse, R30, R29 ;  /* 0x0000001e19167224 */ /* 0x040fe200078e021d */
[----:B------:R-:W-:Y:S01]  /*15c0*/  LOP3.LUT R2, R2, 0x90, RZ, 0xc0, !PT ;  /* 0x0000009002027812 */ /* 0x000fe200078ec0ff */
[--C-:B------:R-:W-:Y:S01]  /*15d0*/  @!P4 IMAD.IADD R10, R10, 0x1, -R25.reuse ;  /* 0x000000010a0ac824 */ /* 0x100fe200078e0a19 */
[C---:B------:R-:W-:Y:S01]  /*15e0*/  ISETP.GT.U32.AND P4, PT, R25.reuse, R21, PT ;  /* 0x000000151900720c */ /* 0x040fe20003f84070 */
[--C-:B------:R-:W-:Y:S01]  /*15f0*/  @!P5 IMAD.IADD R12, R12, 0x1, -R25.reuse ;  /* 0x000000010c0cd824 */ /* 0x100fe200078e0a19 */
[----:B------:R-:W-:Y:S01]  /*1600*/  ISETP.GT.U32.AND P5, PT, R25, R22, PT ;  /* 0x000000161900720c */ /* 0x000fe20003fa4070 */
[--C-:B------:R-:W-:Y:S01]  /*1610*/  @!P1 IMAD.IADD R18, R18, 0x1, -R25.reuse ;  /* 0x0000000112129824 */ /* 0x100fe200078e0a19 */
[----:B------:R-:W-:Y:S01]  /*1620*/  ISETP.GE.AND P1, PT, R34, RZ, PT ;  /* 0x000000ff2200720c */ /* 0x000fe20003f26270 */
[--C-:B------:R-:W-:Y:S01]  /*1630*/  @!P2 IMAD.IADD R20, R20, 0x1, -R25.reuse ;  /* 0x000000011414a824 */ /* 0x100fe200078e0a19 */
[----:B------:R-:W-:Y:S01]  /*1640*/  ISETP.GE.AND P2, PT, R35, RZ, PT ;  /* 0x000000ff2300720c */ /* 0x000fe20003f46270 */
[--C-:B------:R-:W-:Y:S01]  /*1650*/  @!P3 IMAD.IADD R23, R23, 0x1, -R25.reuse ;  /* 0x000000011717b824 */ /* 0x100fe200078e0a19 */
[----:B------:R-:W-:Y:S01]  /*1660*/  ISETP.GE.AND P3, PT, R36, RZ, PT ;  /* 0x000000ff2400720c */ /* 0x000fe20003f66270 */
[----:B------:R-:W-:Y:S01]  /*1670*/  @!P6 IMAD.IADD R14, R14, 0x1, -R25 ;  /* 0x000000010e0ee824 */ /* 0x000fe200078e0a19 */
[----:B------:R-:W-:Y:S01]  /*1680*/  ISETP.GE.AND P6, PT, R33, RZ, PT ;  /* 0x000000ff2100720c */ /* 0x000fe20003fc6270 */
[----:B------:R-:W-:Y:S01]  /*1690*/  IMAD.MOV.U32 R19, RZ, RZ, R9 ;  /* 0x000000ffff137224 */ /* 0x000fe200078e0009 */
[----:B------:R-:W-:Y:S01]  /*16a0*/  CS2R R28, SRZ ;  /* 0x00000000001c7805 */ /* 0x000fe2000001ff00 */
[--C-:B------:R-:W-:Y:S01]  /*16b0*/  @!P4 IMAD.IADD R21, R21, 0x1, -R25.reuse ;  /* 0x000000011515c824 */ /* 0x100fe200078e0a19 */
[----:B------:R-:W-:Y:S01]  /*16c0*/  ISETP.GE.AND P4, PT, R37, RZ, PT ;  /* 0x000000ff2500720c */ /* 0x000fe20003f86270 */
[----:B------:R-:W-:Y:S01]  /*16d0*/  @!P5 IMAD.IADD R22, R22, 0x1, -R25 ;  /* 0x000000011616d824 */ /* 0x000fe200078e0a19 */
[C---:B------:R-:W-:Y:S01]  /*16e0*/  ISETP.GT.U32.AND P5, PT, R25.reuse, R18, PT ;  /* 0x000000121900720c */ /* 0x040fe20003fa4070 */
[----:B------:R-:W-:Y:S01]  /*16f0*/  @!P1 IMAD.MOV R19, RZ, RZ, -R19 ;  /* 0x000000ffff139224 */ /* 0x000fe200078e0a13 */
        /* <DEDUP_REMOVED lines=8> */
[----:B------:R-:W-:Y:S01]  /*1780*/  ISETP.GT.U32.AND P6, PT, R25, R22, PT ;  /* 0x000000161900720c */ /* 0x000fe20003fc4070 */
[----:B------:R-:W-:Y:S01]  /*1790*/  @!P4 IMAD.MOV R14, RZ, RZ, -R14 ;  /* 0x000000ffff0ec224 */ /* 0x000fe200078e0a0e */
[----:B------:R-:W-:Y:S01]  /*17a0*/  ISETP.GE.AND P4, PT, R38, RZ, PT ;  /* 0x000000ff2600720c */ /* 0x000fe20003f86270 */
[--C-:B------:R-:W-:Y:S01]  /*17b0*/  @!P5 IMAD.IADD R18, R18, 0x1, -R25.reuse ;  /* 0x000000011212d824 */ /* 0x100fe200078e0a19 */
        /* <DEDUP_REMOVED lines=9> */
[----:B------:R-:W-:Y:S01]  /*1850*/  IMAD.SHL.U32 R9, R0, 0x20, RZ ;  /* 0x0000002000097824 */ /* 0x000fe200078e00ff */
[----:B------:R-:W-:Y:S01]  /*1860*/  CS2R R30, SRZ ;  /* 0x00000000001e7805 */ /* 0x000fe2000001ff00 */
[----:B------:R-:W-:Y:S01]  /*1870*/  @!P6 IMAD.IADD R22, R22, 0x1, -R25 ;  /* 0x000000011616e824 */ /* 0x000fe200078e0a19 */
[----:B------:R-:W-:Y:S01]  /*1880*/  ISETP.NE.AND P6, PT, R11, RZ, PT ;  /* 0x000000ff0b00720c */ /* 0x000fe20003fc5270 */
[----:B------:R-:W-:Y:S01]  /*1890*/  @!P4 IMAD.MOV R16, RZ, RZ, -R16 ;  /* 0x000000ffff10c224 */ /* 0x000fe200078e0a10 */
[----:B------:R-:W-:Y:S01]  /*18a0*/  LOP3.LUT R9, R2, 0xf60, R9, 0xf8, !PT ;  /* 0x00000f6002097812 */ /* 0x000fe200078ef809 */
[----:B------:R-:W-:Y:S01]  /*18b0*/  @!P5 IMAD.MOV R18, RZ, RZ, -R18 ;  /* 0x000000ffff12d224 */ /* 0x000fe200078e0a12 */
[----:B------:R-:W-:Y:S01]  /*18c0*/  LOP3.LUT R2, RZ, R11, RZ, 0x33, !PT ;  /* 0x0000000bff027212 */ /* 0x000fe200078e33ff */
[----:B------:R-:W-:Y:S01]  /*18d0*/  @!P1 IMAD.MOV R20, RZ, RZ, -R20 ;  /* 0x000000ffff149224 */ /* 0x000fe200078e0a14 */
[----:B------:R-:W-:Y:S01]  /*18e0*/  CS2R R32, SRZ ;  /* 0x0000000000207805 */ /* 0x000fe2000001ff00 */
[----:B------:R-:W-:Y:S01]  /*18f0*/  @!P2 IMAD.MOV R21, RZ, RZ, -R21 ;  /* 0x000000ffff15a224 */ /* 0x000fe200078e0a15 */
[C---:B------:R-:W-:Y:S01]  /*1900*/  SEL R4, R2.reuse, R4, !P6 ;  /* 0x0000000402047207 */ /* 0x040fe20007000000 */
[----:B------:R-:W-:Y:S01]  /*1910*/  @!P3 IMAD.MOV R22, RZ, RZ, -R22 ;  /* 0x000000ffff16b224 */ /* 0x000fe200078e0a16 */
[C---:B------:R-:W-:Y:S01]  /*1920*/  SEL R3, R2.reuse, R3, !P6 ;  /* 0x0000000302037207 */ /* 0x040fe20007000000 */
[----:B------:R-:W-:Y:S01]  /*1930*/  @!P0 IMAD.MOV R23, RZ, RZ, -R23 ;  /* 0x000000ffff178224 */ /* 0x000fe200078e0a17 */
[----:B------:R-:W-:Y:S01]  /*1940*/  SEL R5, R2, R5, !P6 ;  /* 0x0000000502057207 */ /* 0x000fe20007000000 */
[----:B------:R-:W-:Y:S01]  /*1950*/  IMAD R144, R4, UR7, RZ ;  /* 0x0000000704907c24 */ /* 0x000fe2000f8e02ff */
[C---:B------:R-:W-:Y:S01]  /*1960*/  SEL R7, R2.reuse, R7, !P6 ;  /* 0x0000000702077207 */ /* 0x040fe20007000000 */
[----:B------:R-:W-:Y:S01]  /*1970*/  IMAD R3, R3, UR7, RZ ;  /* 0x0000000703037c24 */ /* 0x000fe2000f8e02ff */
[C---:B------:R-:W-:Y:S01]  /*1980*/  SEL R6, R2.reuse, R6, !P6 ;  /* 0x0000000602067207 */ /* 0x040fe20007000000 */
[----:B------:R-:W-:Y:S01]  /*1990*/  IMAD R5, R5, UR7, RZ ;  /* 0x0000000705057c24 */ /* 0x000fe2000f8e02ff */
[C---:B------:R-:W-:Y:S01]  /*19a0*/  SEL R8, R2.reuse, R8, !P6 ;  /* 0x0000000802087207 */ /* 0x040fe20007000000 */
[----:B------:R-:W-:Y:S01]  /*19b0*/  IMAD R7, R7, UR7, RZ ;  /* 0x0000000707077c24 */ /* 0x000fe2000f8e02ff */
[----:B------:R-:W-:Y:S01]  /*19c0*/  SEL R19, R2, R19, !P6 ;  /* 0x0000001302137207 */ /* 0x000fe20007000000 */
[----:B------:R-:W-:Y:S01]  /*19d0*/  IMAD R6, R6, UR7, RZ ;  /* 0x0000000706067c24 */ /* 0x000fe2000f8e02ff */
[----:B------:R-:W-:Y:S01]  /*19e0*/  SEL R10, R2, R10, !P6 ;  /* 0x0000000a020a7207 */ /* 0x000fe20007000000 */
[----:B------:R-:W-:Y:S01]  /*19f0*/  IMAD R8, R8, UR7, RZ ;  /* 0x0000000708087c24 */ /* 0x000fe2000f8e02ff */
[C---:B------:R-:W-:Y:S01]  /*1a00*/  SEL R12, R2.reuse, R12, !P6 ;  /* 0x0000000c020c7207 */ /* 0x040fe20007000000 */
[----:B------:R-:W-:Y:S01]  /*1a10*/  IMAD R19, R19, UR7, RZ ;  /* 0x0000000713137c24 */ /* 0x000fe2000f8e02ff */
[----:B------:R-:W-:Y:S01]  /*1a20*/  SEL R14, R2, R14, !P6 ;  /* 0x0000000e020e7207 */ /* 0x000fe20007000000 */
        /* <DEDUP_REMOVED lines=13> */
[----:B------:R-:W-:Y:S01]  /*1b00*/  SHF.R.S32.HI R128, RZ, 0x1f, R144 ;  /* 0x0000001fff807819 */ /* 0x000fe20000011490 */
[----:B------:R-:W-:Y:S01]  /*1b10*/  IMAD R94, R22, UR7, RZ ;  /* 0x00000007165e7c24 */ /* 0x000fe2000f8e02ff */
[----:B------:R-:W-:Y:S01]  /*1b20*/  SHF.R.S32.HI R132, RZ, 0x1f, R3 ;  /* 0x0000001fff847819 */ /* 0x000fe20000011403 */
[----:B------:R-:W-:Y:S01]  /*1b30*/  IMAD R2, R2, UR7, RZ ;  /* 0x0000000702027c24 */ /* 0x000fe2000f8e02ff */
[----:B------:R-:W-:Y:S01]  /*1b40*/  IADD3 R4, P3, R3, UR20, RZ ;  /* 0x0000001403047c10 */ /* 0x000fe2000ff7e0ff */
[----:B------:R-:W-:Y:S01]  /*1b50*/  UIADD3 UR7, UR6, 0x1000, URZ ;  /* 0x0000100006077890 */ /* 0x000fe2000fffe03f */
[----:B------:R-:W-:Y:S01]  /*1b60*/  IADD3 R144, P2, R144, UR20, RZ ;  /* 0x0000001490907c10 */ /* 0x000fe2000ff5e0ff */
[----:B------:R-:W-:Y:S01]  /*1b70*/  IMAD R11, R24, UR8, RZ ;  /* 0x00000008180b7c24 */ /* 0x000fe2000f8e02ff */
[----:B------:R-:W-:Y:S01]  /*1b80*/  SHF.R.S32.HI R124, RZ, 0x1f, R5 ;  /* 0x0000001fff7c7819 */ /* 0x000fe20000011405 */
[----:B------:R-:W-:Y:S01]  /*1b90*/  USHF.R.U32.HI UR10, URZ, 0x4, UR7 ;  /* 0x000000043f0a7899 */ /* 0x000fe20008011607 */
[----:B------:R-:W-:-:S02]  /*1ba0*/  IADD3 R142, P1, R5, UR20, RZ ;  /* 0x00000014058e7c10 */ /* 0x000fc4000ff3e0ff */
[----:B------:R-:W-:Y:S02]  /*1bb0*/  CS2R R24, SRZ ;  /* 0x0000000000187805 */ /* 0x000fe4000001ff00 */
[----:B------:R-:W-:Y:S01]  /*1bc0*/  SHF.R.S32.HI R116, RZ, 0x1f, R7 ;  /* 0x0000001fff747819 */ /* 0x000fe20000011407 */
[----:B------:R-:W-:Y:S01]  /*1bd0*/  USGXT.U32 UR10, UR10, 0xe ;  /* 0x0000000e0a0a789a */ /* 0x000fe20008000000 */
[----:B------:R-:W-:Y:S02]  /*1be0*/  IADD3 R138, P4, R7, UR20, RZ ;  /* 0x00000014078a7c10 */ /* 0x000fe4000ff9e0ff */
[----:B------:R-:W-:Y:S02]  /*1bf0*/  CS2R R34, SRZ ;  /* 0x0000000000227805 */ /* 0x000fe4000001ff00 */
[----:B------:R-:W-:Y:S02]  /*1c00*/  LOP3.LUT R7, R0, 0x1f, RZ, 0xc0, !PT ;  /* 0x0000001f00077812 */ /* 0x000fe400078ec0ff */
[----:B------:R-:W-:-:S02]  /*1c10*/  CS2R R36, SRZ ;  /* 0x0000000000247805 */ /* 0x000fc4000001ff00 */
[----:B------:R-:W-:Y:S02]  /*1c20*/  SHF.R.S32.HI R120, RZ, 0x1f, R6 ;  /* 0x0000001fff787819 */ /* 0x000fe40000011406 */
[----:B------:R-:W-:Y:S02]  /*1c30*/  CS2R R38, SRZ ;  /* 0x0000000000267805 */ /* 0x000fe4000001ff00 */
[----:B------:R-:W-:Y:S01]  /*1c40*/  IADD3 R140, P0, R6, UR20, RZ ;  /* 0x00000014068c7c10 */ /* 0x000fe2000ff1e0ff */
[----:B------:R-:W-:Y:S01]  /*1c50*/  IMAD R5, R7, UR12, RZ ;  /* 0x0000000c07057c24 */ /* 0x000fe2000f8e02ff */
[----:B------:R-:W-:Y:S02]  /*1c60*/  IADD3.X R132, R132, UR21, RZ, P3, !PT ;  /* 0x0000001584847c10 */ /* 0x000fe40009ffe4ff */
[----:B------:R-:W-:Y:S02]  /*1c70*/  CS2R R40, SRZ ;  /* 0x0000000000287805 */ /* 0x000fe4000001ff00 */
[----:B------:R-:W-:-:S02]  /*1c80*/  IADD3.X R128, R128, UR21, RZ, P2, !PT ;  /* 0x0000001580807c10 */ /* 0x000fc400097fe4ff */
[----:B------:R-:W-:Y:S02]  /*1c90*/  CS2R R42, SRZ ;  /* 0x00000000002a7805 */ /* 0x000fe4000001ff00 */
[----:B------:R-:W-:Y:S01]  /*1ca0*/  IADD3.X R124, R124, UR21, RZ, P1, !PT ;  /* 0x000000157c7c7c10 */ /* 0x000fe20008ffe4ff */
[----:B------:R-:W-:Y:S01]  /*1cb0*/  USHF.R.S32.HI UR7, URZ, 0x5, UR5 ;  /* 0x000000053f077899 */ /* 0x000fe20008011405 */
[----:B------:R-:W-:Y:S01]  /*1cc0*/  SHF.R.S32.HI R112, RZ, 0x1f, R8 ;  /* 0x0000001fff707819 */ /* 0x000fe20000011408 */
[----:B------:R-:W-:Y:S01]  /*1cd0*/  UMOV UR8, 0xffffff80 ;  /* 0xffffff8000087882 */ /* 0x000fe20000000000 */
[----:B------:R-:W-:Y:S01]  /*1ce0*/  IADD3 R136, P6, R8, UR20, RZ ;  /* 0x0000001408887c10 */ /* 0x000fe2000ffde0ff */
[----:B------:R-:W-:Y:S01]  /*1cf0*/  IMAD.U32 R8, RZ, RZ, UR11 ;  /* 0x0000000bff087e24 */ /* 0x000fe2000f8e00ff */
[----:B------:R-:W-:Y:S01]  /*1d00*/  SHF.R.S32.HI R108, RZ, 0x1f, R19 ;  /* 0x0000001fff6c7819 */ /* 0x000fe20000011413 */
[----:B------:R-:W-:Y:S01]  /*1d10*/  UMOV UR5, URZ ;  /* 0x0000003f00057c82 */ /* 0x000fe20008000000 */
[----:B------:R-:W-:Y:S01]  /*1d20*/  IADD3 R134, P5, R19, UR20, RZ ;  /* 0x0000001413867c10 */ /* 0x000fe2000ffbe0ff */
[----:B------:R-:W-:Y:S01]  /*1d30*/  UIADD3.64 UR8, UR4, -UR8, URZ ;  /* 0x8000000804087297 */ /* 0x000fe2000fffe03f */
[----:B------:R-:W-:-:S02]  /*1d40*/  SHF.R.S32.HI R96, RZ, 0x1f, R10 ;  /* 0x0000001fff607819 */ /* 0x000fc4000001140a */
[----:B------:R-:W-:Y:S02]  /*1d50*/  IADD3 R130, P3, R10, UR20, RZ ;  /* 0x000000140a827c10 */ /* 0x000fe4000ff7e0ff */
[----:B------:R-:W-:Y:S02]  /*1d60*/  SHF.R.S32.HI R92, RZ, 0x1f, R12 ;  /* 0x0000001fff5c7819 */ /* 0x000fe4000001140c */
[----:B------:R-:W-:Y:S02]  /*1d70*/  IADD3 R126, P2, R12, UR20, RZ ;  /* 0x000000140c7e7c10 */ /* 0x000fe4000ff5e0ff */
[----:B------:R-:W-:Y:S02]  /*1d80*/  SHF.R.S32.HI R88, RZ, 0x1f, R14 ;  /* 0x0000001fff587819 */ /* 0x000fe4000001140e */
[----:B------:R-:W-:Y:S02]  /*1d90*/  IADD3 R122, P1, R14, UR20, RZ ;  /* 0x000000140e7a7c10 */ /* 0x000fe4000ff3e0ff */
[----:B------:R-:W-:-:S02]  /*1da0*/  IADD3.X R116, R116, UR21, RZ, P4, !PT ;  /* 0x0000001574747c10 */ /* 0x000fc4000a7fe4ff */
[----:B------:R-:W-:Y:S02]  /*1db0*/  IADD3.X R120, R120, UR21, RZ, P0, !PT ;  /* 0x0000001578787c10 */ /* 0x000fe400087fe4ff */
[----:B------:R-:W-:Y:S02]  /*1dc0*/  SHF.R.S32.HI R20, RZ, 0x1f, R18 ;  /* 0x0000001fff147819 */ /* 0x000fe40000011412 */
[----:B------:R-:W-:Y:S02]  /*1dd0*/  IADD3 R114, P4, R18, UR20, RZ ;  /* 0x0000001412727c10 */ /* 0x000fe4000ff9e0ff */
[----:B------:R-:W-:Y:S02]  /*1de0*/  SHF.R.S32.HI R22, RZ, 0x1f, R16 ;  /* 0x0000001fff167819 */ /* 0x000fe40000011410 */
[----:B------:R-:W-:Y:S02]  /*1df0*/  IADD3 R118, P0, R16, UR20, RZ ;  /* 0x0000001410767c10 */ /* 0x000fe4000ff1e0ff */
[----:B------:R-:W-:-:S02]  /*1e00*/  SHF.R.S32.HI R18, RZ, 0x1f, R110 ;  /* 0x0000001fff127819 */ /* 0x000fc4000001146e */
[----:B------:R-:W-:Y:S02]  /*1e10*/  IADD3.X R112, R112, UR21, RZ, P6, !PT ;  /* 0x0000001570707c10 */ /* 0x000fe4000b7fe4ff */
[----:B------:R-:W-:Y:S02]  /*1e20*/  IADD3.X R108, R108, UR21, RZ, P5, !PT ;  /* 0x000000156c6c7c10 */ /* 0x000fe4000affe4ff */
[----:B------:R-:W-:Y:S02]  /*1e30*/  SHF.R.S32.HI R14, RZ, 0x1f, R94 ;  /* 0x0000001fff0e7819 */ /* 0x000fe4000001145e */
[----:B------:R-:W-:Y:S02]  /*1e40*/  IADD3.X R96, R96, UR21, RZ, P3, !PT ;  /* 0x0000001560607c10 */ /* 0x000fe40009ffe4ff */
[----:B------:R-:W-:Y:S02]  /*1e50*/  IADD3.X R92, R92, UR21, RZ, P2, !PT ;  /* 0x000000155c5c7c10 */ /* 0x000fe400097fe4ff */
[----:B------:R-:W-:-:S02]  /*1e60*/  IADD3.X R88, R88, UR21, RZ, P1, !PT ;  /* 0x0000001558587c10 */ /* 0x000fc40008ffe4ff */
[----:B------:R-:W-:Y:S02]  /*1e70*/  IADD3 R110, P6, R110, UR20, RZ ;  /* 0x000000146e6e7c10 */ /* 0x000fe4000ffde0ff */
[----:B------:R-:W-:Y:S02]  /*1e80*/  SHF.R.S32.HI R16, RZ, 0x1f, R21 ;  /* 0x0000001fff107819 */ /* 0x000fe40000011415 */
[----:B------:R-:W-:Y:S02]  /*1e90*/  IADD3 R98, P5, R21, UR20, RZ ;  /* 0x0000001415627c10 */ /* 0x000fe4000ffbe0ff */
[----:B------:R-:W-:Y:S02]  /*1ea0*/  IADD3 R94, P3, R94, UR20, RZ ;  /* 0x000000145e5e7c10 */ /* 0x000fe4000ff7e0ff */
[----:B------:R-:W-:Y:S02]  /*1eb0*/  SHF.R.S32.HI R12, RZ, 0x1f, R2 ;  /* 0x0000001fff0c7819 */ /* 0x000fe40000011402 */
[----:B------:R-:W-:Y:S01]  /*1ec0*/  IADD3 R90, P2, R2, UR20, RZ ;  /* 0x00000014025a7c10 */ /* 0x000fe2000ff5e0ff */
[----:B------:R-:W-:Y:S01]  /*1ed0*/  UIMAD UR20, UR18, 0x1e, URZ ;  /* 0x0000001e121478a4 */ /* 0x000fe2000f8e023f */
[----:B------:R-:W-:Y:S01]  /*1ee0*/  IADD3 R10, P1, R11, UR14, RZ ;  /* 0x0000000e0b0a7c10 */ /* 0x000fe2000ff3e0ff */
[----:B------:R-:W-:Y:S01]  /*1ef0*/  UMOV UR14, UR10 ;  /* 0x0000000a000e7c82 */ /* 0x000fe20008000000 */
[----:B------:R-:W-:-:S02]  /*1f00*/  LOP3.LUT R6, R17, 0x10, RZ, 0x3c, !PT ;  /* 0x0000001011067812 */ /* 0x000fc400078e3cff */
[----:B------:R-:W-:Y:S02]  /*1f10*/  SHF.R.S32.HI R3, RZ, 0x1f, R5 ;  /* 0x0000001fff037819 */ /* 0x000fe40000011405 */
[----:B------:R-:W-:Y:S02]  /*1f20*/  LOP3.LUT R2, R9, 0x10, RZ, 0x3c, !PT ;  /* 0x0000001009027812 */ /* 0x000fe400078e3cff */
[----:B------:R-:W-:Y:S02]  /*1f30*/  IADD3.X R22, R22, UR21, RZ, P0, !PT ;  /* 0x0000001516167c10 */ /* 0x000fe400087fe4ff */
[----:B------:R-:W-:Y:S02]  /*1f40*/  IADD3.X R20, R20, UR21, RZ, P4, !PT ;  /* 0x0000001514147c10 */ /* 0x000fe4000a7fe4ff */
[----:B------:R-:W-:Y:S02]  /*1f50*/  IADD3.X R18, R18, UR21, RZ, P6, !PT ;  /* 0x0000001512127c10 */ /* 0x000fe4000b7fe4ff */
[----:B------:R-:W-:-:S02]  /*1f60*/  IADD3.X R16, R16, UR21, RZ, P5, !PT ;  /* 0x0000001510107c10 */ /* 0x000fc4000affe4ff */
[----:B------:R-:W-:Y:S02]  /*1f70*/  IADD3.X R14, R14, UR21, RZ, P3, !PT ;  /* 0x000000150e0e7c10 */ /* 0x000fe40009ffe4ff */
[----:B------:R-:W-:Y:S01]  /*1f80*/  IADD3.X R12, R12, UR21, RZ, P2, !PT ;  /* 0x000000150c0c7c10 */ /* 0x000fe200097fe4ff */
[----:B------:R-:W-:Y:S01]  /*1f90*/  UIMAD UR21, UR18, 0x1d, URZ ;  /* 0x0000001d121578a4 */ /* 0x000fe2000f8e023f */
[----:B------:R-:W-:Y:S01]  /*1fa0*/  LEA.HI.X.SX32 R11, R11, UR15, 0x1, P1 ;  /* 0x0000000f0b0b7c11 */ /* 0x000fe200088f0eff */
[----:B------:R-:W-:-:S10]  /*1fb0*/  UMOV UR15, 0xc0000010 ;  /* 0xc0000010000f7882 */ /* 0x000fd40000000000 */
.L_x_1:
[C---:B------:R-:W-:Y:S01]  /*1fc0*/  ISETP.GT.AND P1, PT, R8.reuse, RZ, PT ;  /* 0x000000ff0800720c */ /* 0x040fe20003f24270 */
[----:B------:R-:W-:Y:S01]  /*1fd0*/  IMAD.U32 R100, RZ, RZ, UR18 ;  /* 0x00000012ff647e24 */ /* 0x000fe2000f8e00ff */
[----:B------:R-:W-:Y:S02]  /*1fe0*/  ISETP.GT.AND P3, PT, R8, 0x1, PT ;  /* 0x000000010800780c */ /* 0x000fe40003f64270 */
[----:B------:R-:W-:Y:S02]  /*1ff0*/  IADD3 R102, P2, R10, UR52, RZ ;  /* 0x000000340a667c10 */ /* 0x000fe4000ff5e0ff */
[----:B------:R-:W-:Y:S02]  /*2000*/  PRMT R127, RZ, 0x7610, R127 ;  /* 0x00007610ff7f7816 */ /* 0x000fe4000000007f */
[----:B------:R-:W-:Y:S02]  /*2010*/  PRMT R123, RZ, 0x7610, R123 ;  /* 0x00007610ff7b7816 */ /* 0x000fe4000000007b */
[----:B------:R-:W-:Y:S01]  /*2020*/  LEA.HI.X.SX32 R103, R100, R11, 0x1, P2 ;  /* 0x0000000b64677211 */ /* 0x000fe200010f0eff */
[----:B------:R-:W-:Y:S01]  /*2030*/  IMAD.U32 R104, RZ, RZ, UR48 ;  /* 0x00000030ff687e24 */ /* 0x000fe2000f8e00ff */
[----:B------:R-:W-:Y:S01]  /*2040*/  ISETP.GT.AND P0, PT, R8, 0x2, PT ;  /* 0x000000020800780c */ /* 0x000fe20003f04270 */
[----:B------:R-:W2:Y:S01]  /*2050*/  @P1 LDG.E.U8 R127, desc[UR16][R10.64] ;  /* 0x000000100a7f1981 */ /* 0x000ea2000c1e1100 */
[----:B------:R-:W-:-:S02]  /*2060*/  IADD3 R100, P1, R10, UR48, RZ ;  /* 0x000000300a647c10 */ /* 0x000fc4000ff3e0ff */
[C---:B------:R-:W-:Y:S01]  /*2070*/  ISETP.GT.AND P4, PT, R8.reuse, 0x4, PT ;  /* 0x000000040800780c */ /* 0x040fe20003f84270 */
[----:B------:R0:W3:Y:S01]  /*2080*/  @P3 LDG.E.U8 R123, desc[UR16][R102.64] ;  /* 0x00000010667b3981 */ /* 0x0000e2000c1e1100 */
[----:B------:R-:W-:Y:S01]  /*2090*/  ISETP.GT.AND P3, PT, R8, 0x3, PT ;  /* 0x000000030800780c */ /* 0x000fe20003f64270 */
[----:B------:R-:W-:Y:S01]  /*20a0*/  IMAD.U32 R150, RZ, RZ, UR47 ;  /* 0x0000002fff967e24 */ /* 0x000fe2000f8e00ff */
[----:B------:R-:W-:Y:S01]  /*20b0*/  LEA.HI.X.SX32 R101, R104, R11, 0x1, P1 ;  /* 0x0000000b68657211 */ /* 0x000fe200008f0eff */
[----:B------:R-:W-:Y:S01]  /*20c0*/  IMAD.U32 R106, RZ, RZ, UR46 ;  /* 0x0000002eff6a7e24 */ /* 0x000fe2000f8e00ff */
[C---:B------:R-:W-:Y:S02]  /*20d0*/  IADD3 R104, P2, R10.reuse, UR47, RZ ;  /* 0x0000002f0a687c10 */ /* 0x040fe4000ff5e0ff */
[----:B------:R-:W-:Y:S02]  /*20e0*/  IADD3 R148, P1, R10, UR46, RZ ;  /* 0x0000002e0a947c10 */ /* 0x000fe4000ff3e0ff */
[----:B------:R-:W-:-:S02]  /*20f0*/  PRMT R99, RZ, 0x7610, R99 ;  /* 0x00007610ff637816 */ /* 0x000fc40000000063 */
[----:B------:R-:W-:Y:S02]  /*2100*/  PRMT R107, RZ, 0x7610, R107 ;  /* 0x00007610ff6b7816 */ /* 0x000fe4000000006b */
[----:B------:R-:W-:Y:S02]  /*2110*/  PRMT R113, RZ, 0x7610, R113 ;  /* 0x00007610ff717816 */ /* 0x000fe40000000071 */
[-C--:B------:R-:W-:Y:S01]  /*2120*/  LEA.HI.X.SX32 R105, R150, R11.reuse, 0x1, P2 ;  /* 0x0000000b96697211 */ /* 0x080fe200010f0eff */
[----:B------:R1:W4:Y:S01]  /*2130*/  @P0 LDG.E.U8 R99, desc[UR16][R100.64] ;  /* 0x0000001064630981 */ /* 0x000322000c1e1100 */
[----:B------:R-:W-:Y:S01]  /*2140*/  LEA.HI.X.SX32 R149, R106, R11, 0x1, P1 ;  /* 0x0000000b6a957211 */ /* 0x000fe200008f0eff */
[----:B------:R-:W-:Y:S01]  /*2150*/  IMAD.U32 R106, RZ, RZ, UR45 ;  /* 0x0000002dff6a7e24 */ /* 0x000fe2000f8e00ff */
[----:B------:R-:W-:Y:S01]  /*2160*/  ISETP.GT.AND P0, PT, R8, 0x5, PT ;  /* 0x000000050800780c */ /* 0x000fe20003f04270 */
[----:B------:R5:W2:Y:S01]  /*2170*/  @P3 LDG.E.U8 R107, desc[UR16][R104.64] ;  /* 0x00000010686b3981 */ /* 0x000aa2000c1e1100 */
[----:B0-----:R-:W-:-:S02]  /*2180*/  IADD3 R102, P1, R10, UR45, RZ ;  /* 0x0000002d0a667c10 */ /* 0x001fc4000ff3e0ff */
[C---:B------:R-:W-:Y:S01]  /*2190*/  ISETP.GT.AND P3, PT, R8.reuse, 0x6, PT ;  /* 0x000000060800780c */ /* 0x040fe20003f64270 */
[----:B------:R0:W3:Y:S01]  /*21a0*/  @P4 LDG.E.U8 R113, desc[UR16][R148.64] ;  /* 0x0000001094714981 */ /* 0x0000e2000c1e1100 */
[----:B------:R-:W-:Y:S01]  /*21b0*/  ISETP.GT.AND P4, PT, R8, 0x7, PT ;  /* 0x000000070800780c */ /* 0x000fe20003f84270 */
[----:B------:R-:W-:Y:S01]  /*21c0*/  IMAD.U32 R152, RZ, RZ, UR44 ;  /* 0x0000002cff987e24 */ /* 0x000fe2000f8e00ff */
[----:B------:R-:W-:Y:S01]  /*21d0*/  LEA.HI.X.SX32 R103, R106, R11, 0x1, P1 ;  /* 0x0000000b6a677211 */ /* 0x000fe200008f0eff */
[----:B------:R-:W-:Y:S01]  /*21e0*/  IMAD.U32 R150, RZ, RZ, UR43 ;  /* 0x0000002bff967e24 */ /* 0x000fe2000f8e00ff */
[C---:B-1----:R-:W-:Y:S02]  /*21f0*/  IADD3 R100, P2, R10.reuse, UR44, RZ ;  /* 0x0000002c0a647c10 */ /* 0x042fe4000ff5e0ff */
[----:B-----5:R-:W-:Y:S02]  /*2200*/  IADD3 R104, P1, R10, UR43, RZ ;  /* 0x0000002b0a687c10 */ /* 0x020fe4000ff3e0ff */
[----:B------:R-:W-:-:S02]  /*2210*/  PRMT R106, RZ, 0x7610, R106 ;  /* 0x00007610ff6a7816 */ /* 0x000fc4000000006a */
[----:B------:R-:W-:Y:S02]  /*2220*/  PRMT R137, RZ, 0x7610, R137 ;  /* 0x00007610ff897816 */ /* 0x000fe40000000089 */
[----:B------:R-:W-:Y:S02]  /*2230*/  PRMT R164, RZ, 0x7610, R164 ;  /* 0x00007610ffa47816 */ /* 0x000fe400000000a4 */
[-C--:B------:R-:W-:Y:S01]  /*2240*/  LEA.HI.X.SX32 R101, R152, R11.reuse, 0x1, P2 ;  /* 0x0000000b98657211 */ /* 0x080fe200010f0eff */
[----:B------:R1:W5:Y:S01]  /*2250*/  @P0 LDG.E.U8 R106, desc[UR16][R102.64] ;  /* 0x00000010666a0981 */ /* 0x000362000c1e1100 */
[----:B------:R-:W-:Y:S01]  /*2260*/  LEA.HI.X.SX32 R105, R150, R11, 0x1, P1 ;  /* 0x0000000b96697211 */ /* 0x000fe200008f0eff */
[----:B------:R-:W-:Y:S01]  /*2270*/  IMAD.U32 R150, RZ, RZ, UR42 ;  /* 0x0000002aff967e24 */ /* 0x000fe2000f8e00ff */
[----:B------:R-:W-:Y:S01]  /*2280*/  ISETP.GT.AND P0, PT, R8, 0x8, PT ;  /* 0x000000080800780c */ /* 0x000fe20003f04270 */
[----:B------:R1:W3:Y:S01]  /*2290*/  @P3 LDG.E.U8 R137, desc[UR16][R100.64] ;  /* 0x0000001064893981 */ /* 0x0002e2000c1e1100 */
        /* <DEDUP_REMOVED lines=8> */
[----:B------:R-:W-:Y:S02]  /*2320*/  IADD3 R100, P1, R10, UR40, RZ ;  /* 0x000000280a647c10 */ /* 0x000fe4000ff3e0ff */
[----:B------:R-:W-:-:S02]  /*2330*/  PRMT R125, RZ, 0x7610, R125 ;  /* 0x00007610ff7d7816 */ /* 0x000fc4000000007d */
[----:B------:R-:W-:Y:S02]  /*2340*/  PRMT R163, RZ, 0x7610, R163 ;  /* 0x00007610ffa37816 */ /* 0x000fe400000000a3 */
[----:B------:R-:W-:Y:S02]  /*2350*/  PRMT R135, RZ, 0x7610, R135 ;  /* 0x00007610ff877816 */ /* 0x000fe40000000087 */
[-C--:B------:R-:W-:Y:S01]  /*2360*/  LEA.HI.X.SX32 R103, R152, R11.reuse, 0x1, P2 ;  /* 0x0000000b98677211 */ /* 0x080fe200010f0eff */
[----:B------:R1:W3:Y:S01]  /*2370*/  @P0 LDG.E.U8 R125, desc[UR16][R148.64] ;  /* 0x00000010947d0981 */ /* 0x0002e2000c1e1100 */
        /* <DEDUP_REMOVED lines=80> */
[----:B-1----:R-:W-:Y:S01]  /*2880*/  IMAD.U32 R148, RZ, RZ, UR25 ;  /* 0x00000019ff947e24 */ /* 0x002fe2000f8e00ff */
[----:B------:R-:W-:Y:S01]  /*2890*/  LEA.HI.X.SX32 R105, R150, R11, 0x1, P1 ;  /* 0x0000000b96697211 */ /* 0x000fe200008f0eff */
[----:B------:R-:W-:Y:S01]  /*28a0*/  IMAD.U32 R150, RZ, RZ, UR26 ;  /* 0x0000001aff967e24 */ /* 0x000fe2000f8e00ff */
[----:B------:R-:W-:Y:S02]  /*28b0*/  PRMT R149, RZ, 0x7610, R149 ;  /* 0x00007610ff957816 */ /* 0x000fe40000000095 */
[C---:B------:R-:W-:Y:S02]  /*28c0*/  IADD3 R102, P2, R10.reuse, UR26, RZ ;  /* 0x0000001a0a667c10 */ /* 0x040fe4000ff5e0ff */
[----:B0-----:R-:W-:-:S02]  /*28d0*/  IADD3 R100, P1, R10, UR25, RZ ;  /* 0x000000190a647c10 */ /* 0x001fc4000ff3e0ff */
[----:B------:R0:W3:Y:S01]  /*28e0*/  @P0 LDG.E.U8 R149, desc[UR16][R104.64] ;  /* 0x0000001068950981 */ /* 0x0000e2000c1e1100 */
[----:B------:R-:W-:Y:S02]  /*28f0*/  PRMT R129, RZ, 0x7610, R129 ;  /* 0x00007610ff817816 */ /* 0x000fe40000000081 */
[----:B------:R-:W-:Y:S02]  /*2900*/  PRMT R147, RZ, 0x7610, R147 ;  /* 0x00007610ff937816 */ /* 0x000fe40000000093 */
[-C--:B------:R-:W-:Y:S02]  /*2910*/  LEA.HI.X.SX32 R103, R150, R11.reuse, 0x1, P2 ;  /* 0x0000000b96677211 */ /* 0x080fe400010f0eff */
        /* <DEDUP_REMOVED lines=11> */
[----:B------:R-:W-:Y:S02]  /*29d0*/  PRMT R139, RZ, 0x7610, R139 ;  /* 0x00007610ff8b7816 */ /* 0x000fe4000000008b */
[C---:B-1----:R-:W-:Y:S02]  /*29e0*/  IADD3 R102, P2, R10.reuse, UR23, RZ ;  /* 0x000000170a667c10 */ /* 0x042fe4000ff5e0ff */
        /* <DEDUP_REMOVED lines=23> */
[----:B------:R-:W-:Y:S02]  /*2b60*/  LEA.HI.X.SX32 R101, R148, R11, 0x1, P1 ;  /* 0x0000000b94657211 */ /* 0x000fe400008f0eff */
[----:B------:R-:W-:Y:S01]  /*2b70*/  ISETP.GE.AND P0, PT, R7, R8, PT ;  /* 0x000000080700720c */ /* 0x000fe20003f06270 */
[----:B------:R1:W3:Y:S01]  /*2b80*/  @P3 LDG.E.U8 R111, desc[UR16][R102.64] ;  /* 0x00000010666f3981 */ /* 0x0002e2000c1e1100 */
[----:B0-----:R-:W-:-:S03]  /*2b90*/  IADD3 R104, P1, R5, R144, RZ ;  /* 0x0000009005687210 */ /* 0x001fc60007f3e0ff */
[----:B------:R0:W3:Y:S01]  /*2ba0*/  @P4 LDG.E.U8 R141, desc[UR16][R100.64] ;  /* 0x00000010648d4981 */ /* 0x0000e2000c1e1100 */
[----:B------:R-:W-:Y:S01]  /*2bb0*/  PRMT R148, RZ, 0x7610, R148 ;  /* 0x00007610ff947816 */ /* 0x000fe20000000094 */
[----:B------:R-:W-:Y:S01]  /*2bc0*/  IMAD.X R105, R3, 0x1, R128, P1 ;  /* 0x0000000103697824 */ /* 0x000fe200008e0680 */
[----:B------:R-:W-:Y:S01]  /*2bd0*/  PRMT R19, RZ, 0x7610, R19 ;  /* 0x00007610ff137816 */ /* 0x000fe20000000013 */
[----:B------:R-:W-:Y:S01]  /*2be0*/  BAR.SYNC.DEFER_BLOCKING 0x0 ;  /* 0x0000000000007b1d */ /* 0x000fe20000010000 */
[C---:B-1----:R-:W-:Y:S02]  /*2bf0*/  IADD3 R102, P2, R5.reuse, R142, RZ ;  /* 0x0000008e05667210 */ /* 0x042fe40007f5e0ff */
[----:B0-----:R-:W-:-:S03]  /*2c00*/  IADD3 R100, P1, R5, R140, RZ ;  /* 0x0000008c05647210 */ /* 0x001fc60007f3e0ff */
[C---:B------:R-:W-:Y:S02]  /*2c10*/  IMAD.X R103, R3.reuse, 0x1, R124, P2 ;  /* 0x0000000103677824 */ /* 0x040fe400010e067c */
[----:B------:R-:W-:Y:S01]  /*2c20*/  IMAD.X R101, R3, 0x1, R120, P1 ;  /* 0x0000000103657824 */ /* 0x000fe200008e0678 */
[----:B------:R-:W-:Y:S01]  /*2c30*/  PRMT R150, RZ, 0x7610, R150 ;  /* 0x00007610ff967816 */ /* 0x000fe20000000096 */
[----:B------:R0:W3:Y:S04]  /*2c40*/  @!P0 LDG.E.U8 R148, desc[UR16][R104.64] ;  /* 0x0000001068948981 */ /* 0x0000e8000c1e1100 */
[----:B------:R1:W3:Y:S01]  /*2c50*/  @!P0 LDG.E.U8 R19, desc[UR16][R102.64] ;  /* 0x0000001066138981 */ /* 0x0002e2000c1e1100 */
[----:B------:R-:W-:-:S03]  /*2c60*/  PRMT R152, RZ, 0x7610, R152 ;  /* 0x00007610ff987816 */ /* 0x000fc60000000098 */
[----:B------:R1:W3:Y:S01]  /*2c70*/  @!P0 LDG.E.U8 R150, desc[UR16][R100.64] ;  /* 0x0000001064968981 */ /* 0x0002e2000c1e1100 */
[----:B0-----:R-:W-:-:S05]  /*2c80*/  IADD3 R104, P1, R5, R138, RZ ;  /* 0x0000008a05687210 */ /* 0x001fca0007f3e0ff */
[----:B------:R-:W-:Y:S01]  /*2c90*/  IMAD.X R105, R3, 0x1, R116, P1 ;  /* 0x0000000103697824 */ /* 0x000fe200008e0674 */
[----:B-1----:R-:W-:-:S05]  /*2ca0*/  IADD3 R102, P1, R5, R136, RZ ;  /* 0x0000008805667210 */ /* 0x002fca0007f3e0ff */
[----:B------:R-:W-:Y:S01]  /*2cb0*/  IMAD.X R103, R3, 0x1, R112, P1 ;  /* 0x0000000103677824 */ /* 0x000fe200008e0670 */
[----:B------:R-:W-:Y:S02]  /*2cc0*/  IADD3 R100, P1, R5, R134, RZ ;  /* 0x0000008605647210 */ /* 0x000fe40007f3e0ff */
[----:B------:R-:W-:Y:S02]  /*2cd0*/  PRMT R21, RZ, 0x7610, R21 ;  /* 0x00007610ff157816 */ /* 0x000fe40000000015 */
[----:B------:R0:W3:Y:S01]  /*2ce0*/  @!P0 LDG.E.U8 R152, desc[UR16][R102.64] ;  /* 0x0000001066988981 */ /* 0x0000e2000c1e1100 */
[----:B------:R-:W-:Y:S01]  /*2cf0*/  IMAD.X R101, R3, 0x1, R108, P1 ;  /* 0x0000000103657824 */ /* 0x000fe200008e066c */
[----:B------:R-:W-:Y:S02]  /*2d00*/  PRMT R23, RZ, 0x7610, R23 ;  /* 0x00007610ff177816 */ /* 0x000fe40000000017 */
[----:B------:R1:W3:Y:S04]  /*2d10*/  @!P0 LDG.E.U8 R21, desc[UR16][R104.64] ;  /* 0x0000001068158981 */ /* 0x0002e8000c1e1100 */
[----:B------:R1:W3:Y:S01]  /*2d20*/  @!P0 LDG.E.U8 R23, desc[UR16][R100.64] ;  /* 0x0000001064178981 */ /* 0x0002e2000c1e1100 */
[----:B0-----:R-:W-:-:S05]  /*2d30*/  IADD3 R102, P1, R5, R130, RZ ;  /* 0x0000008205667210 */ /* 0x001fca0007f3e0ff */
[----:B------:R-:W-:Y:S01]  /*2d40*/  IMAD.X R103, R3, 0x1, R96, P1 ;  /* 0x0000000103677824 */ /* 0x000fe200008e0660 */
[----:B-1----:R-:W-:-:S05]  /*2d50*/  IADD3 R104, P1, R5, R126, RZ ;  /* 0x0000007e05687210 */ /* 0x002fca0007f3e0ff */
[----:B------:R-:W-:Y:S01]  /*2d60*/  IMAD.X R105, R3, 0x1, R92, P1 ;  /* 0x0000000103697824 */ /* 0x000fe200008e065c */
[----:B------:R-:W-:Y:S02]  /*2d70*/  IADD3 R100, P1, R5, R122, RZ ;  /* 0x0000007a05647210 */ /* 0x000fe40007f3e0ff */
[----:B------:R-:W-:-:S03]  /*2d80*/  PRMT R156, RZ, 0x7610, R156 ;  /* 0x00007610ff9c7816 */ /* 0x000fc6000000009c */
[----:B------:R-:W-:Y:S01]  /*2d90*/  IMAD.X R101, R3, 0x1, R88, P1 ;  /* 0x0000000103657824 */ /* 0x000fe200008e0658 */
[----:B------:R-:W-:-:S04]  /*2da0*/  PRMT R154, RZ, 0x7610, R154 ;  /* 0x00007610ff9a7816 */ /* 0x000fc8000000009a */
[----:B------:R0:W3:Y:S01]  /*2db0*/  @!P0 LDG.E.U8 R156, desc[UR16][R100.64] ;  /* 0x00000010649c8981 */ /* 0x0000e2000c1e1100 */
[----:B------:R-:W-:-:S03]  /*2dc0*/  PRMT R89, RZ, 0x7610, R89 ;  /* 0x00007610ff597816 */ /* 0x000fc60000000059 */
[----:B------:R1:W3:Y:S01]  /*2dd0*/  @!P0 LDG.E.U8 R154, desc[UR16][R102.64] ;  /* 0x00000010669a8981 */ /* 0x0002e2000c1e1100 */
[----:B------:R-:W-:-:S03]  /*2de0*/  PRMT R91, RZ, 0x7610, R91 ;  /* 0x00007610ff5b7816 */ /* 0x000fc6000000005b */
[----:B------:R4:W3:Y:S01]  /*2df0*/  @!P0 LDG.E.U8 R89, desc[UR16][R104.64] ;  /* 0x0000001068598981 */ /* 0x0008e2000c1e1100 */
[----:B0-----:R-:W-:-:S05]  /*2e00*/  IADD3 R100, P1, R5, R118, RZ ;  /* 0x0000007605647210 */ /* 0x001fca0007f3e0ff */
[----:B------:R-:W-:Y:S01]  /*2e10*/  IMAD.X R101, R3, 0x1, R22, P1 ;  /* 0x0000000103657824 */ /* 0x000fe200008e0616 */
[----:B-1----:R-:W-:-:S04]  /*2e20*/  IADD3 R102, P1, R5, R114, RZ ;  /* 0x0000007205667210 */ /* 0x002fc80007f3e0ff */
[----:B------:R0:W3:Y:S01]  /*2e30*/  @!P0 LDG.E.U8 R91, desc[UR16][R100.64] ;  /* 0x00000010645b8981 */ /* 0x0000e2000c1e1100 */
[----:B------:R-:W-:Y:S01]  /*2e40*/  IMAD.X R103, R3, 0x1, R20, P1 ;  /* 0x0000000103677824 */ /* 0x000fe200008e0614 */
[----:B----4-:R-:W-:-:S05]  /*2e50*/  IADD3 R104, P1, R5, R110, RZ ;  /* 0x0000006e05687210 */ /* 0x010fca0007f3e0ff */
[----:B------:R-:W-:Y:S01]  /*2e60*/  IMAD.X R105, R3, 0x1, R18, P1 ;  /* 0x0000000103697824 */ /* 0x000fe200008e0612 */
[----:B0-----:R-:W-:Y:S02]  /*2e70*/  IADD3 R100, P1, R5, R98, RZ ;  /* 0x0000006205647210 */ /* 0x001fe40007f3e0ff */
[----:B------:R-:W-:-:S03]  /*2e80*/  PRMT R160, RZ, 0x7610, R160 ;  /* 0x00007610ffa07816 */ /* 0x000fc600000000a0 */
[----:B------:R-:W-:Y:S01]  /*2e90*/  IMAD.X R101, R3, 0x1, R16, P1 ;  /* 0x0000000103657824 */ /* 0x000fe200008e0610 */
[----:B------:R-:W-:-:S04]  /*2ea0*/  PRMT R158, RZ, 0x7610, R158 ;  /* 0x00007610ff9e7816 */ /* 0x000fc8000000009e */
[----:B------:R0:W4:Y:S01]  /*2eb0*/  @!P0 LDG.E.U8 R160, desc[UR16][R100.64] ;  /* 0x0000001064a08981 */ /* 0x000122000c1e1100 */
[----:B------:R-:W-:-:S03]  /*2ec0*/  PRMT R93, RZ, 0x7610, R93 ;  /* 0x00007610ff5d7816 */ /* 0x000fc6000000005d */
[----:B------:R1:W4:Y:S04]  /*2ed0*/  @!P0 LDG.E.U8 R158, desc[UR16][R102.64] ;  /* 0x00000010669e8981 */ /* 0x000328000c1e1100 */
[----:B------:R2:W4:Y:S01]  /*2ee0*/  @!P0 LDG.E.U8 R93, desc[UR16][R104.64] ;  /* 0x00000010685d8981 */ /* 0x000522000c1e1100 */
[----:B0-----:R-:W-:-:S05]  /*2ef0*/  IADD3 R100, P1, R5, R94, RZ ;  /* 0x0000005e05647210 */ /* 0x001fca0007f3e0ff */
[----:B------:R-:W-:Y:S01]  /*2f00*/  IMAD.X R101, R3, 0x1, R14, P1 ;  /* 0x0000000103657824 */ /* 0x000fe200008e060e */
[----:B-1----:R-:W-:-:S05]  /*2f10*/  IADD3 R102, P1, R5, R90, RZ ;  /* 0x0000005a05667210 */ /* 0x002fca0007f3e0ff */
[----:B------:R-:W-:Y:S01]  /*2f20*/  IMAD.X R103, R3, 0x1, R12, P1 ;  /* 0x0000000103677824 */ /* 0x000fe200008e060c */
[----:B--2---:R-:W-:Y:S02]  /*2f30*/  IADD3 R104, P1, R5, R4, RZ ;  /* 0x0000000405687210 */ /* 0x004fe40007f3e0ff */
[----:B------:R-:W-:Y:S02]  /*2f40*/  PRMT R162, RZ, 0x7610, R162 ;  /* 0x00007610ffa27816 */ /* 0x000fe400000000a2 */
[----:B------:R-:W-:Y:S01]  /*2f50*/  PRMT R95, RZ, 0x7610, R95 ;  /* 0x00007610ff5f7816 */ /* 0x000fe2000000005f */
[----:B------:R-:W-:Y:S01]  /*2f60*/  IMAD.X R105, R3, 0x1, R132, P1 ;  /* 0x0000000103697824 */ /* 0x000fe200008e0684 */
[----:B------:R-:W-:Y:S02]  /*2f70*/  PRMT R97, RZ, 0x7610, R97 ;  /* 0x00007610ff617816 */ /* 0x000fe40000000061 */
[----:B------:R-:W2:Y:S04]  /*2f80*/  @!P0 LDG.E.U8 R162, desc[UR16][R102.64] ;  /* 0x0000001066a28981 */ /* 0x000ea8000c1e1100 */
[----:B------:R3:W2:Y:S04]  /*2f90*/  @!P0 LDG.E.U8 R95, desc[UR16][R100.64] ;  /* 0x00000010645f8981 */ /* 0x0006a8000c1e1100 */
[----:B------:R0:W2:Y:S01]  /*2fa0*/  @!P0 LDG.E.U8 R97, desc[UR16][R104.64] ;  /* 0x0000001068618981 */ /* 0x0000a2000c1e1100 */
[----:B------:R-:W-:-:S02]  /*2fb0*/  LOP3.LUT R99, R99, 0xffff, RZ, 0xc0, !PT ;  /* 0x0000ffff63637812 */ /* 0x000fc400078ec0ff */
[----:B------:R-:W-:Y:S02]  /*2fc0*/  LOP3.LUT R107, R107, 0xffff, RZ, 0xc0, !PT ;  /* 0x0000ffff6b6b7812 */ /* 0x000fe400078ec0ff */
[----:B-----5:R-:W-:Y:S02]  /*2fd0*/  LOP3.LUT R106, R106, 0xffff, RZ, 0xc0, !PT ;  /* 0x0000ffff6a6a7812 */ /* 0x020fe400078ec0ff */
[----:B---3--:R-:W-:Y:S02]  /*2fe0*/  LOP3.LUT R101, R113, 0xffff, RZ, 0xc0, !PT ;  /* 0x0000ffff71657812 */ /* 0x008fe400078ec0ff */
[----:B------:R-:W-:Y:S02]  /*2ff0*/  PRMT R100, R99, 0x3340, R107 ;  /* 0x0000334063647816 */ /* 0x000fe4000000006b */
[----:B------:R-:W-:Y:S02]  /*3000*/  PRMT R101, R101, 0x3340, R106 ;  /* 0x0000334065657816 */ /* 0x000fe4000000006a */
[----:B------:R-:W-:-:S02]  /*3010*/  LOP3.LUT R99, R125, 0xffff, RZ, 0xc0, !PT ;  /* 0x0000ffff7d637812 */ /* 0x000fc400078ec0ff */
[----:B0-----:R-:W-:Y:S02]  /*3020*/  LOP3.LUT R104, R163, 0xffff, RZ, 0xc0, !PT ;  /* 0x0000ffffa3687812 */ /* 0x001fe400078ec0ff */
[----:B------:R-:W-:Y:S02]  /*3030*/  LOP3.LUT R135, R135, 0xffff, RZ, 0xc0, !PT ;  /* 0x0000ffff87877812 */ /* 0x000fe400078ec0ff */
[----:B------:R-:W-:Y:S02]  /*3040*/  LOP3.LUT R106, R161, 0xffff, RZ, 0xc0, !PT ;  /* 0x0000ffffa16a7812 */ /* 0x000fe400078ec0ff */
[----:B------:R-:W-:Y:S02]  /*3050*/  PRMT R99, R99, 0x3340, R104 ;  /* 0x0000334063637816 */ /* 0x000fe40000000068 */
[----:B------:R-:W-:Y:S02]  /*3060*/  PRMT R104, R135, 0x3340, R106 ;  /* 0x0000334087687816 */ /* 0x000fe4000000006a */
[----:B------:R-:W-:-:S02]  /*3070*/  LOP3.LUT R102, R164, 0xffff, RZ, 0xc0, !PT ;  /* 0x0000ffffa4667812 */ /* 0x000fc400078ec0ff */
[----:B------:R-:W-:Y:S02]  /*3080*/  LOP3.LUT R103, R119, 0xffff, RZ, 0xc0, !PT ;  /* 0x0000ffff77677812 */ /* 0x000fe400078ec0ff */
[----:B------:R-:W-:Y:S02]  /*3090*/  LOP3.LUT R106, R159, 0xffff, RZ, 0xc0, !PT ;  /* 0x0000ffff9f6a7812 */ /* 0x000fe400078ec0ff */
[----:B------:R-:W-:Y:S02]  /*30a0*/  LOP3.LUT R133, R133, 0xffff, RZ, 0xc0, !PT ;  /* 0x0000ffff85857812 */ /* 0x000fe400078ec0ff */
[----:B------:R-:W-:Y:S02]  /*30b0*/  LOP3.LUT R164, R157, 0xffff, RZ, 0xc0, !PT ;  /* 0x0000ffff9da47812 */ /* 0x000fe400078ec0ff */
[----:B------:R-:W-:Y:S02]  /*30c0*/  PRMT R103, R103, 0x3340, R106 ;  /* 0x0000334067677816 */ /* 0x000fe4000000006a */
[----:B------:R-:W-:-:S02]  /*30d0*/  LOP3.LUT R137, R137, 0xffff, RZ, 0xc0, !PT ;  /* 0x0000ffff89897812 */ /* 0x000fc400078ec0ff */
[----:B------:R-:W-:Y:S02]  /*30e0*/  PRMT R106, R133, 0x3340, R164 ;  /* 0x00003340856a7816 */ /* 0x000fe400000000a4 */
[----:B------:R-:W-:Y:S02]  /*30f0*/  LOP3.LUT R105, R121, 0xffff, RZ, 0xc0, !PT ;  /* 0x0000ffff79697812 */ /* 0x000fe400078ec0ff */
[----:B------:R-:W-:Y:S02]  /*3100*/  LOP3.LUT R164, R155, 0xffff, RZ, 0xc0, !PT ;  /* 0x0000ffff9ba47812 */ /* 0x000fe400078ec0ff */
[----:B------:R-:W-:Y:S02]  /*3110*/  LOP3.LUT R131, R131, 0xffff, RZ, 0xc0, !PT ;  /* 0x0000ffff83837812 */ /* 0x000fe400078ec0ff */
[----:B------:R-:W-:Y:S02]  /*3120*/  LOP3.LUT R153, R153, 0xffff, RZ, 0xc0, !PT ;  /* 0x0000ffff99997812 */ /* 0x000fe400078ec0ff */
[----:B------:R-:W-:-:S02]  /*3130*/  LOP3.LUT R127, R127, 0xffff, RZ, 0xc0, !PT ;  /* 0x0000ffff7f7f7812 */ /* 0x000fc400078ec0ff */
[----:B------:R-:W-:Y:S02]  /*3140*/  LOP3.LUT R123, R123, 0xffff, RZ, 0xc0, !PT ;  /* 0x0000ffff7b7b7812 */ /* 0x000fe400078ec0ff */
[----:B------:R-:W-:Y:S02]  /*3150*/  LOP3.LUT R107, R115, 0xffff, RZ, 0xc0, !PT ;  /* 0x0000ffff736b7812 */ /* 0x000fe400078ec0ff */
[----:B------:R-:W-:Y:S02]  /*3160*/  PRMT R102, R137, 0x3340, R102 ;  /* 0x0000334089667816 */ /* 0x000fe40000000066 */
[----:B------:R-:W-:Y:S02]  /*3170*/  LOP3.LUT R151, R151, 0xffff, RZ, 0xc0, !PT ;  /* 0x0000ffff97977812 */ /* 0x000fe400078ec0ff */
[----:B------:R-:W-:Y:S02]  /*3180*/  PRMT R105, R105, 0x3340, R164 ;  /* 0x0000334069697816 */ /* 0x000fe400000000a4 */
[----:B------:R-:W-:-:S02]  /*3190*/  LOP3.LUT R109, R109, 0xffff, RZ, 0xc0, !PT ;  /* 0x0000ffff6d6d7812 */ /* 0x000fc400078ec0ff */
[----:B------:R-:W-:Y:S02]  /*31a0*/  PRMT R164, R131, 0x3340, R153 ;  /* 0x0000334083a47816 */ /* 0x000fe40000000099 */
[----:B------:R-:W-:Y:S02]  /*31b0*/  PRMT R107, R107, 0x3340, R151 ;  /* 0x000033406b6b7816 */ /* 0x000fe40000000097 */
[----:B------:R-:W-:Y:S02]  /*31c0*/  PRMT R123, R127, 0x3340, R123 ;  /* 0x000033407f7b7816 */ /* 0x000fe4000000007b */
[----:B------:R-:W-:Y:S02]  /*31d0*/  LOP3.LUT R149, R149, 0xffff, RZ, 0xc0, !PT ;  /* 0x0000ffff95957812 */ /* 0x000fe400078ec0ff */
[----:B------:R-:W-:Y:S02]  /*31e0*/  PRMT R101, R101, 0x5410, R102 ;  /* 0x0000541065657816 */ /* 0x000fe40000000066 */
[----:B------:R-:W-:-:S02]  /*31f0*/  PRMT R109, R109, 0x3340, R149 ;  /* 0x000033406d6d7816 */ /* 0x000fc40000000095 */
[----:B------:R-:W-:Y:S02]  /*3200*/  LOP3.LUT R129, R129, 0xffff, RZ, 0xc0, !PT ;  /* 0x0000ffff81817812 */ /* 0x000fe400078ec0ff */
[----:B------:R-:W-:Y:S02]  /*3210*/  LOP3.LUT R147, R147, 0xffff, RZ, 0xc0, !PT ;  /* 0x0000ffff93937812 */ /* 0x000fe400078ec0ff */
[----:B------:R-:W-:Y:S02]  /*3220*/  PRMT R102, R99, 0x5410, R104 ;  /* 0x0000541063667816 */ /* 0x000fe40000000068 */
[----:B------:R-:W-:Y:S02]  /*3230*/  PRMT R129, R129, 0x3340, R147 ;  /* 0x0000334081817816 */ /* 0x000fe40000000093 */
[----:B------:R-:W-:Y:S02]  /*3240*/  LOP3.LUT R139, R139, 0xffff, RZ, 0xc0, !PT ;  /* 0x0000ffff8b8b7812 */ /* 0x000fe400078ec0ff */
[----:B------:R-:W-:-:S02]  /*3250*/  PRMT R104, R105, 0x5410, R164 ;  /* 0x0000541069687816 */ /* 0x000fc400000000a4 */
[----:B------:R-:W-:Y:S02]  /*3260*/  LOP3.LUT R145, R145, 0xffff, RZ, 0xc0, !PT ;  /* 0x0000ffff91917812 */ /* 0x000fe400078ec0ff */
[----:B------:R-:W-:Y:S02]  /*3270*/  LOP3.LUT R117, R117, 0xffff, RZ, 0xc0, !PT ;  /* 0x0000ffff75757812 */ /* 0x000fe400078ec0ff */
[----:B------:R-:W-:Y:S02]  /*3280*/  PRMT R139, R139, 0x3340, R145 ;  /* 0x000033408b8b7816 */ /* 0x000fe40000000091 */
[----:B------:R-:W-:Y:S02]  /*3290*/  PRMT R103, R103, 0x5410, R106 ;  /* 0x0000541067677816 */ /* 0x000fe4000000006a */
[----:B------:R-:W-:-:S04]  /*32a0*/  LOP3.LUT R143, R143, 0xffff, RZ, 0xc0, !PT ;  /* 0x0000ffff8f8f7812 */ /* 0x000fc800078ec0ff */
[----:B------:R-:W-:Y:S02]  /*32b0*/  PRMT R117, R117, 0x3340, R143 ;  /* 0x0000334075757816 */ /* 0x000fe4000000008f */
[----:B------:R-:W-:Y:S02]  /*32c0*/  LOP3.LUT R111, R111, 0xffff, RZ, 0xc0, !PT ;  /* 0x0000ffff6f6f7812 */ /* 0x000fe400078ec0ff */
[----:B------:R-:W-:-:S04]  /*32d0*/  LOP3.LUT R141, R141, 0xffff, RZ, 0xc0, !PT ;  /* 0x0000ffff8d8d7812 */ /* 0x000fc800078ec0ff */
[----:B------:R-:W-:Y:S02]  /*32e0*/  PRMT R111, R111, 0x3340, R141 ;  /* 0x000033406f6f7816 */ /* 0x000fe4000000008d */
[----:B------:R-:W-:Y:S02]  /*32f0*/  PRMT R105, R107, 0x5410, R109 ;  /* 0x000054106b697816 */ /* 0x000fe4000000006d */
[----:B------:R-:W-:Y:S02]  /*3300*/  PRMT R100, R123, 0x5410, R100 ;  /* 0x000054107b647816 */ /* 0x000fe40000000064 */
[----:B------:R-:W-:Y:S02]  /*3310*/  PRMT R106, R129, 0x5410, R139 ;  /* 0x00005410816a7816 */ /* 0x000fe4000000008b */
[----:B------:R-:W-:Y:S01]  /*3320*/  PRMT R107, R117, 0x5410, R111 ;  /* 0x00005410756b7816 */ /* 0x000fe2000000006f */
[----:B------:R0:W-:Y:S04]  /*3330*/  STS.128 [R9+UR6], R100 ;  /* 0x0000006409007988 */ /* 0x0001e80008000c06 */
[----:B------:R1:W-:Y:S04]  /*3340*/  STS.128 [R2+UR6], R104 ;  /* 0x0000006802007988 */ /* 0x0003e80008000c06 */
[----:B------:R1:W-:Y:S04]  /*3350*/  STS.U8 [R17+UR6+0x1700], R148 ;  /* 0x0017009411007988 */ /* 0x0003e80008000006 */
[----:B------:R1:W-:Y:S04]  /*3360*/  STS.U8 [R17+UR6+0x1600], R150 ;  /* 0x0016009611007988 */ /* 0x0003e80008000006 */
[----:B------:R1:W-:Y:S04]  /*3370*/  STS.U8 [R17+UR6+0x1500], R152 ;  /* 0x0015009811007988 */ /* 0x0003e80008000006 */
[----:B------:R1:W-:Y:S04]  /*3380*/  STS.U8 [R17+UR6+0x1300], R156 ;  /* 0x0013009c11007988 */ /* 0x0003e80008000006 */
[----:B------:R1:W-:Y:S04]  /*3390*/  STS.U8 [R17+UR6+0x1400], R154 ;  /* 0x0014009a11007988 */ /* 0x0003e80008000006 */
[----:B----4-:R1:W-:Y:S04]  /*33a0*/  STS.U8 [R17+UR6+0x1100], R160 ;  /* 0x001100a011007988 */ /* 0x0103e80008000006 */
[----:B------:R1:W-:Y:S04]  /*33b0*/  STS.U8 [R17+UR6+0x1200], R158 ;  /* 0x0012009e11007988 */ /* 0x0003e80008000006 */
[----:B--2---:R1:W-:Y:S04]  /*33c0*/  STS.U8 [R17+UR6+0x1000], R162 ;  /* 0x001000a211007988 */ /* 0x0043e80008000006 */
[----:B------:R1:W-:Y:S04]  /*33d0*/  STS.U8 [R6+UR6+0x1080], R95 ;  /* 0x0010805f06007988 */ /* 0x0003e80008000006 */
[----:B------:R1:W-:Y:S04]  /*33e0*/  STS.U8 [R6+UR6+0x1180], R93 ;  /* 0x0011805d06007988 */ /* 0x0003e80008000006 */
[----:B------:R1:W-:Y:S04]  /*33f0*/  STS.U8 [R6+UR6+0x1280], R91 ;  /* 0x0012805b06007988 */ /* 0x0003e80008000006 */
[----:B------:R1:W-:Y:S04]  /*3400*/  STS.U8 [R6+UR6+0x1380], R89 ;  /* 0x0013805906007988 */ /* 0x0003e80008000006 */
[----:B------:R1:W-:Y:S04]  /*3410*/  STS.U8 [R6+UR6+0x1480], R23 ;  /* 0x0014801706007988 */ /* 0x0003e80008000006 */
[----:B------:R1:W-:Y:S04]  /*3420*/  STS.U8 [R6+UR6+0x1580], R21 ;  /* 0x0015801506007988 */ /* 0x0003e80008000006 */
[----:B------:R1:W-:Y:S04]  /*3430*/  STS.U8 [R6+UR6+0x1680], R19 ;  /* 0x0016801306007988 */ /* 0x0003e80008000006 */
[----:B------:R1:W-:Y:S01]  /*3440*/  STS.U8 [R6+UR6+0x1780], R97 ;  /* 0x0017806106007988 */ /* 0x0003e20008000006 */
[----:B------:R2:W-:Y:S06]  /*3450*/  MEMBAR.ALL.CTA ;  /* 0x0000000000007992 */ /* 0x0005ec0000008000 */
[----:B--2---:R-:W2:Y:S02]  /*3460*/  FENCE.VIEW.ASYNC.S ;  /* 0x00000000000073c6 */ /* 0x004ea40000000000 */
[----:B--2---:R-:W-:Y:S06]  /*3470*/  BAR.SYNC.DEFER_BLOCKING 0x0 ;  /* 0x0000000000007b1d */ /* 0x004fec0000010000 */
[----:B------:R-:W-:Y:S01]  /*3480*/  UMOV UR12, UR4 ;  /* 0x00000004000c7c82 */ /* 0x000fe20008000000 */
[----:B------:R-:W-:Y:S01]  /*3490*/  UMOV UR13, 0xc0000010 ;  /* 0xc0000010000d7882 */ /* 0x000fe20000000000 */
[----:B------:R-:W-:Y:S01]  /*34a0*/  UMOV UR10, UR14 ;  /* 0x0000000e000a7c82 */ /* 0x000fe20008000000 */
[----:B------:R-:W-:Y:S01]  /*34b0*/  UMOV UR11, UR15 ;  /* 0x0000000f000b7c82 */ /* 0x000fe20008000000 */
[----:B------:R-:W-:-:S06]  /*34c0*/  WARPGROUP.ARRIVE ;  /* 0x00000000000079c5 */ /* 0x000fcc0000000000 */
[----:B------:R-:W-:Y:S04]  /*34d0*/  QGMMA.64x64x32.F32.E4M3.E4M3 R56, gdesc[UR12], R56 ;  /* 0x00e000000c3879f3 */ /* 0x000fe80008700838 */
[----:B------:R-:W-:Y:S01]  /*34e0*/  QGMMA.64x64x32.F32.E4M3.E4M3 R24, gdesc[UR8], R24, gsb0 ;  /* 0x00e00000081879f3 */ /* 0x000fe20008000818 */
[----:B------:R-:W-:Y:S01]  /*34f0*/  IADD3 R142, P1, R142, UR49, RZ ;  /* 0x000000318e8e7c10 */ /* 0x000fe2000ff3e0ff */
[----:B------:R-:W-:-:S03]  /*3500*/  UIADD3 UR7, UR7, -0x1, URZ ;  /* 0xffffffff07077890 */ /* 0x000fc6000fffe03f */
[----:B------:R-:W-:Y:S02]  /*3510*/  IADD3.X R124, R124, UR51, RZ, P1, !PT ;  /* 0x000000337c7c7c10 */ /* 0x000fe40008ffe4ff */
[----:B------:R-:W-:Y:S01]  /*3520*/  IADD3 R122, P1, R122, UR49, RZ ;  /* 0x000000317a7a7c10 */ /* 0x000fe2000ff3e0ff */
[----:B0-----:R-:W-:Y:S01]  /*3530*/  IMAD.U32 R100, RZ, RZ, UR50 ;  /* 0x00000032ff647e24 */ /* 0x001fe2000f8e00ff */
[----:B------:R-:W-:Y:S02]  /*3540*/  IADD3 R10, P0, R10, UR50, RZ ;  /* 0x000000320a0a7c10 */ /* 0x000fe4000ff1e0ff */
[----:B------:R-:W-:Y:S02]  /*3550*/  IADD3 R4, P3, R4, UR49, RZ ;  /* 0x0000003104047c10 */ /* 0x000fe4000ff7e0ff */
[----:B------:R-:W-:Y:S02]  /*3560*/  IADD3 R144, P2, R144, UR49, RZ ;  /* 0x0000003190907c10 */ /* 0x000fe4000ff5e0ff */
[----:B------:R-:W-:-:S02]  /*3570*/  IADD3.X R88, R88, UR51, RZ, P1, !PT ;  /* 0x0000003358587c10 */ /* 0x000fc40008ffe4ff */
[----:B------:R-:W-:Y:S02]  /*3580*/  ISETP.NE.U32.AND P1, PT, RZ, UR7, PT ;  /* 0x00000007ff007c0c */ /* 0x000fe4000bf25070 */
[----:B------:R-:W-:Y:S02]  /*3590*/  LEA.HI.X.SX32 R11, R100, R11, 0x1, P0 ;  /* 0x0000000b640b7211 */ /* 0x000fe400000f0eff */
[----:B------:R-:W-:Y:S02]  /*35a0*/  IADD3.X R132, R132, UR51, RZ, P3, !PT ;  /* 0x0000003384847c10 */ /* 0x000fe40009ffe4ff */
[----:B------:R-:W-:Y:S02]  /*35b0*/  IADD3.X R128, R128, UR51, RZ, P2, !PT ;  /* 0x0000003380807c10 */ /* 0x000fe400097fe4ff */
[----:B------:R-:W-:Y:S02]  /*35c0*/  IADD3 R140, P0, R140, UR49, RZ ;  /* 0x000000318c8c7c10 */ /* 0x000fe4000ff1e0ff */
[----:B------:R-:W-:-:S02]  /*35d0*/  IADD3 R138, P4, R138, UR49, RZ ;  /* 0x000000318a8a7c10 */ /* 0x000fc4000ff9e0ff */
[----:B------:R-:W-:Y:S02]  /*35e0*/  IADD3 R136, P6, R136, UR49, RZ ;  /* 0x0000003188887c10 */ /* 0x000fe4000ffde0ff */
[----:B------:R-:W-:Y:S02]  /*35f0*/  IADD3 R134, P5, R134, UR49, RZ ;  /* 0x0000003186867c10 */ /* 0x000fe4000ffbe0ff */
[----:B------:R-:W-:Y:S02]  /*3600*/  IADD3 R130, P3, R130, UR49, RZ ;  /* 0x0000003182827c10 */ /* 0x000fe4000ff7e0ff */
[----:B------:R-:W-:Y:S02]  /*3610*/  IADD3 R126, P2, R126, UR49, RZ ;  /* 0x000000317e7e7c10 */ /* 0x000fe4000ff5e0ff */
[----:B------:R-:W-:Y:S02]  /*3620*/  IADD3.X R120, R120, UR51, RZ, P0, !PT ;  /* 0x0000003378787c10 */ /* 0x000fe400087fe4ff */
[----:B------:R-:W-:-:S02]  /*3630*/  IADD3.X R116, R116, UR51, RZ, P4, !PT ;  /* 0x0000003374747c10 */ /* 0x000fc4000a7fe4ff */
[----:B------:R-:W-:Y:S02]  /*3640*/  IADD3.X R112, R112, UR51, RZ, P6, !PT ;  /* 0x0000003370707c10 */ /* 0x000fe4000b7fe4ff */
[----:B------:R-:W-:Y:S02]  /*3650*/  IADD3.X R108, R108, UR51, RZ, P5, !PT ;  /* 0x000000336c6c7c10 */ /* 0x000fe4000affe4ff */
        /* <DEDUP_REMOVED lines=13> */
[----:B------:R-:W-:Y:S01]  /*3730*/  IADD3.X R12, R12, UR51, RZ, P2, !PT ;  /* 0x000000330c0c7c10 */ /* 0x000fe200097fe4ff */
[----:B------:R-:W-:Y:S01]  /*3740*/  VIADD R8, R8, 0xffffffe0 ;  /* 0xffffffe008087836 */ /* 0x000fe20000000000 */
[----:B------:R-:W-:Y:S02]  /*3750*/  WARPGROUP.DEPBAR.LE gsb0, 0x0 ;  /* 0x00008000000079c5 */ /* 0x000fe40000010000 */
[----:B-1----:R-:W-:Y:S05]  /*3760*/  @P1 BRA `(.L_x_1) ;  /* 0xffffffe800141947 */ /* 0x002fea000383ffff */
.L_x_0:
[----:B------:R-:W-:Y:S01]  /*3770*/  BAR.SYNC.DEFER_BLOCKING 0x0 ;  /* 0x0000000000007b1d */ /* 0x000fe20000010000 */
[C---:B------:R-:W-:Y:S01]  /*3780*/  IMAD.SHL.U32 R2, R0.reuse, 0x10, RZ ;  /* 0x0000001000027824 */ /* 0x040fe200078e00ff */
[----:B------:R-:W-:Y:S01]  /*3790*/  F2FP.SATFINITE.E4M3.F32.PACK_AB_MERGE_C R58, R59, R58, RZ ;  /* 0x0000003a3b3a723e */ /* 0x000fe200048070ff */
[----:B------:R-:W-:Y:S01]  /*37a0*/  IMAD.SHL.U32 R0, R0, 0x40, RZ ;  /* 0x0000004000007824 */ /* 0x000fe200078e00ff */
[----:B------:R-:W-:Y:S01]  /*37b0*/  F2FP.SATFINITE.E4M3.F32.PACK_AB_MERGE_C R63, R63, R62, RZ ;  /* 0x0000003e3f3f723e */ /* 0x000fe200048070ff */
[C---:B------:R-:W-:Y:S01]  /*37c0*/  VIADD R5, R15.reuse, 0x1 ;  /* 0x000000010f057836 */ /* 0x040fe20000000000 */
[----:B------:R-:W-:Y:S01]  /*37d0*/  LOP3.LUT R2, R2, 0xf0, RZ, 0xc0, !PT ;  /* 0x000000f002027812 */ /* 0x000fe200078ec0ff */
[----:B------:R-:W-:Y:S01]  /*37e0*/  ULDC UR4, c[0x0][0x244] ;  /* 0x0000910000047ab9 */ /* 0x000fe20000000800 */
[----:B------:R-:W-:Y:S01]  /*37f0*/  LOP3.LUT R3, R0, 0x400, RZ, 0xc0, !PT ;  /* 0x0000040000037812 */ /* 0x000fe200078ec0ff */
[----:B------:R-:W-:Y:S01]  /*3800*/  VIADD R0, R15, 0x4 ;  /* 0x000000040f007836 */ /* 0x000fe20000000000 */
[----:B------:R-:W-:Y:S01]  /*3810*/  F2FP.SATFINITE.E4M3.F32.PACK_AB_MERGE_C R56, R57, R56, RZ ;  /* 0x000000383938723e */ /* 0x000fe200048070ff */
[----:B------:R-:W-:Y:S01]  /*3820*/  VIADD R4, R15, 0x2 ;  /* 0x000000020f047836 */ /* 0x000fe20000000000 */
[----:B------:R-:W-:Y:S01]  /*3830*/  IADD3 R3, R3, UR6, R2 ;  /* 0x0000000603037c10 */ /* 0x000fe2000fffe002 */
[----:B------:R-:W-:Y:S01]  /*3840*/  VIADD R2, R15, 0x3 ;  /* 0x000000030f027836 */ /* 0x000fe20000000000 */
[----:B------:R-:W-:Y:S01]  /*3850*/  F2FP.SATFINITE.E4M3.F32.PACK_AB_MERGE_C R61, R61, R60, RZ ;  /* 0x0000003c3d3d723e */ /* 0x000fe200048070ff */
[----:B------:R-:W-:Y:S01]  /*3860*/  VIADD R14, R15, 0x5 ;  /* 0x000000050f0e7836 */ /* 0x000fe20000000000 */
[----:B------:R-:W-:Y:S01]  /*3870*/  F2FP.SATFINITE.E4M3.F32.PACK_AB_MERGE_C R24, R25, R24, RZ ;  /* 0x000000181918723e */ /* 0x000fe200048070ff */
[----:B------:R-:W-:Y:S01]  /*3880*/  IMAD R146, R146, 0x8, R3 ;  /* 0x0000000892927824 */ /* 0x000fe200078e0203 */
[----:B------:R-:W-:-:S02]  /*3890*/  F2FP.SATFINITE.E4M3.F32.PACK_AB_MERGE_C R26, R27, R26, RZ ;  /* 0x0000001a1b1a723e */ /* 0x000fc400048070ff */
[----:B------:R-:W-:Y:S02]  /*38a0*/  F2FP.SATFINITE.E4M3.F32.PACK_AB_MERGE_C R29, R29, R28, RZ ;  /* 0x0000001c1d1d723e */ /* 0x000fe400048070ff */
[----:B------:R-:W-:Y:S02]  /*38b0*/  F2FP.SATFINITE.E4M3.F32.PACK_AB_MERGE_C R31, R31, R30, RZ ;  /* 0x0000001e1f1f723e */ /* 0x000fe400048070ff */
[----:B------:R-:W-:Y:S02]  /*38c0*/  PRMT R57, R58, 0x5410, R63 ;  /* 0x000054103a397816 */ /* 0x000fe4000000003f */
[----:B------:R-:W-:Y:S02]  /*38d0*/  PRMT R56, R56, 0x5410, R61 ;  /* 0x0000541038387816 */ /* 0x000fe4000000003d */
[----:B------:R-:W-:Y:S02]  /*38e0*/  PRMT R58, R24, 0x5410, R29 ;  /* 0x00005410183a7816 */ /* 0x000fe4000000001d */
[----:B------:R-:W-:-:S02]  /*38f0*/  PRMT R59, R26, 0x5410, R31 ;  /* 0x000054101a3b7816 */ /* 0x000fc4000000001f */
[----:B------:R-:W-:Y:S01]  /*3900*/  LEA R3, R17, UR6, 0x4 ;  /* 0x0000000611037c11 */ /* 0x000fe2000f8e20ff */
[----:B------:R-:W-:Y:S01]  /*3910*/  ULDC.64 UR6, c[0x0][0x228] ;  /* 0x00008a0000067ab9 */ /* 0x000fe20000000a00 */
[----:B------:R-:W-:Y:S01]  /*3920*/  F2FP.SATFINITE.E4M3.F32.PACK_AB_MERGE_C R66, R67, R66, RZ ;  /* 0x000000424342723e */ /* 0x000fe200048070ff */
[----:B------:R-:W-:Y:S01]  /*3930*/  STSM.16.M88.4 [R146], R56 ;  /* 0x0000003892007844 */ /* 0x000fe20000000200 */
[----:B------:R-:W-:Y:S02]  /*3940*/  F2FP.SATFINITE.E4M3.F32.PACK_AB_MERGE_C R71, R71, R70, RZ ;  /* 0x000000464747723e */ /* 0x000fe400048070ff */
[----:B------:R-:W-:Y:S01]  /*3950*/  F2FP.SATFINITE.E4M3.F32.PACK_AB_MERGE_C R64, R65, R64, RZ ;  /* 0x000000404140723e */ /* 0x000fe200048070ff */
[----:B------:R-:W-:Y:S01]  /*3960*/  BAR.SYNC.DEFER_BLOCKING 0x0 ;  /* 0x0000000000007b1d */ /* 0x000fe20000010000 */
[----:B------:R-:W-:Y:S02]  /*3970*/  F2FP.SATFINITE.E4M3.F32.PACK_AB_MERGE_C R69, R69, R68, RZ ;  /* 0x000000444545723e */ /* 0x000fe400048070ff */
[----:B------:R-:W-:-:S02]  /*3980*/  F2FP.SATFINITE.E4M3.F32.PACK_AB_MERGE_C R32, R33, R32, RZ ;  /* 0x000000202120723e */ /* 0x000fc400048070ff */
[----:B------:R-:W-:Y:S02]  /*3990*/  F2FP.SATFINITE.E4M3.F32.PACK_AB_MERGE_C R34, R35, R34, RZ ;  /* 0x000000222322723e */ /* 0x000fe400048070ff */
[----:B------:R-:W-:Y:S02]  /*39a0*/  F2FP.SATFINITE.E4M3.F32.PACK_AB_MERGE_C R37, R37, R36, RZ ;  /* 0x000000242525723e */ /* 0x000fe400048070ff */
[----:B------:R-:W-:Y:S02]  /*39b0*/  F2FP.SATFINITE.E4M3.F32.PACK_AB_MERGE_C R39, R39, R38, RZ ;  /* 0x000000262727723e */ /* 0x000fe400048070ff */
[----:B------:R-:W-:Y:S02]  /*39c0*/  PRMT R65, R66, 0x5410, R71 ;  /* 0x0000541042417816 */ /* 0x000fe40000000047 */
[----:B------:R-:W-:Y:S02]  /*39d0*/  PRMT R64, R64, 0x5410, R69 ;  /* 0x0000541040407816 */ /* 0x000fe40000000045 */
[----:B------:R-:W-:-:S02]  /*39e0*/  PRMT R66, R32, 0x5410, R37 ;  /* 0x0000541020427816 */ /* 0x000fc40000000025 */
[----:B------:R-:W-:Y:S02]  /*39f0*/  PRMT R67, R34, 0x5410, R39 ;  /* 0x0000541022437816 */ /* 0x000fe40000000027 */
[----:B------:R-:W-:Y:S02]  /*3a00*/  F2FP.SATFINITE.E4M3.F32.PACK_AB_MERGE_C R74, R75, R74, RZ ;  /* 0x0000004a4b4a723e */ /* 0x000fe400048070ff */
[----:B------:R-:W-:Y:S02]  /*3a10*/  F2FP.SATFINITE.E4M3.F32.PACK_AB_MERGE_C R79, R79, R78, RZ ;  /* 0x0000004e4f4f723e */ /* 0x000fe400048070ff */
[----:B------:R-:W-:Y:S01]  /*3a20*/  F2FP.SATFINITE.E4M3.F32.PACK_AB_MERGE_C R72, R73, R72, RZ ;  /* 0x000000484948723e */ /* 0x000fe200048070ff */
[----:B------:R-:W0:Y:S01]  /*3a30*/  LDS.128 R16, [R3] ;  /* 0x0000000003107984 */ /* 0x000e220000000c00 */
[----:B------:R-:W-:Y:S02]  /*3a40*/  F2FP.SATFINITE.E4M3.F32.PACK_AB_MERGE_C R77, R77, R76, RZ ;  /* 0x0000004c4d4d723e */ /* 0x000fe400048070ff */
[----:B------:R-:W-:Y:S01]  /*3a50*/  F2FP.SATFINITE.E4M3.F32.PACK_AB_MERGE_C R40, R41, R40, RZ ;  /* 0x000000282928723e */ /* 0x000fe200048070ff */
[----:B------:R-:W-:Y:S01]  /*3a60*/  BAR.SYNC.DEFER_BLOCKING 0x0 ;  /* 0x0000000000007b1d */ /* 0x000fe20000010000 */
[----:B------:R-:W-:-:S02]  /*3a70*/  F2FP.SATFINITE.E4M3.F32.PACK_AB_MERGE_C R42, R43, R42, RZ ;  /* 0x0000002a2b2a723e */ /* 0x000fc400048070ff */
[----:B------:R-:W-:Y:S02]  /*3a80*/  F2FP.SATFINITE.E4M3.F32.PACK_AB_MERGE_C R45, R45, R44, RZ ;  /* 0x0000002c2d2d723e */ /* 0x000fe400048070ff */
[----:B------:R-:W-:Y:S02]  /*3a90*/  F2FP.SATFINITE.E4M3.F32.PACK_AB_MERGE_C R47, R47, R46, RZ ;  /* 0x0000002e2f2f723e */ /* 0x000fe400048070ff */
[----:B------:R-:W-:Y:S02]  /*3aa0*/  PRMT R73, R74, 0x5410, R79 ;  /* 0x000054104a497816 */ /* 0x000fe4000000004f */
[----:B------:R-:W-:Y:S02]  /*3ab0*/  PRMT R72, R72, 0x5410, R77 ;  /* 0x0000541048487816 */ /* 0x000fe4000000004d */
[----:B------:R-:W-:Y:S02]  /*3ac0*/  PRMT R74, R40, 0x5410, R45 ;  /* 0x00005410284a7816 */ /* 0x000fe4000000002d */
[----:B------:R-:W-:-:S02]  /*3ad0*/  PRMT R75, R42, 0x5410, R47 ;  /* 0x000054102a4b7816 */ /* 0x000fc4000000002f */
[----:B------:R-:W-:Y:S01]  /*3ae0*/  ISETP.GE.AND P0, PT, R13, UR6, PT ;  /* 0x000000060d007c0c */ /* 0x000fe2000bf06270 */
[----:B------:R-:W-:Y:S01]  /*3af0*/  ULDC UR6, c[0x0][0x248] ;  /* 0x0000920000067ab9 */ /* 0x000fe20000000800 */
[----:B------:R-:W-:Y:S02]  /*3b00*/  F2FP.SATFINITE.E4M3.F32.PACK_AB_MERGE_C R82, R83, R82, RZ ;  /* 0x000000525352723e */ /* 0x000fe400048070ff */
[----:B------:R-:W-:Y:S01]  /*3b10*/  ISETP.LT.AND P4, PT, R0, UR7, !P0 ;  /* 0x0000000700007c0c */ /* 0x000fe2000c781270 */
[----:B------:R-:W-:Y:S01]  /*3b20*/  IMAD R0, R13, UR4, RZ ;  /* 0x000000040d007c24 */ /* 0x000fe2000f8e02ff */
[----:B------:R-:W-:Y:S01]  /*3b30*/  ISETP.LT.AND P2, PT, R5, UR7, !P0 ;  /* 0x0000000705007c0c */ /* 0x000fe2000c741270 */
[----:B------:R-:W-:Y:S01]  /*3b40*/  ULDC.64 UR4, c[0x0][0x220] ;  /* 0x0000880000047ab9 */ /* 0x000fe20000000a00 */
[----:B------:R-:W-:Y:S01]  /*3b50*/  ISETP.LT.AND P5, PT, R2, UR7, !P0 ;  /* 0x0000000702007c0c */ /* 0x000fe2000c7a1270 */
[----:B------:R-:W-:Y:S01]  /*3b60*/  STSM.16.M88.4 [R146], R64 ;  /* 0x0000004092007844 */ /* 0x000fe20000000200 */
[----:B------:R-:W-:Y:S01]  /*3b70*/  IMAD R5, R15, UR6, RZ ;  /* 0x000000060f057c24 */ /* 0x000fe2000f8e02ff */
[----:B------:R-:W-:Y:S01]  /*3b80*/  IADD3 R2, P3, R0, UR4, RZ ;  /* 0x0000000400027c10 */ /* 0x000fe2000ff7e0ff */
[----:B------:R-:W-:Y:S01]  /*3b90*/  BAR.SYNC.DEFER_BLOCKING 0x0 ;  /* 0x0000000000007b1d */ /* 0x000fe20000010000 */
[----:B------:R-:W-:Y:S01]  /*3ba0*/  ISETP.LT.AND P1, PT, R4, UR7, !P0 ;  /* 0x0000000704007c0c */ /* 0x000fe2000c721270 */
[----:B------:R-:W-:Y:S01]  /*3bb0*/  VIADD R23, R5, UR6 ;  /* 0x0000000605177c36 */ /* 0x000fe20008000000 */
[----:B------:R-:W-:-:S02]  /*3bc0*/  LEA.HI.X.SX32 R0, R0, UR5, 0x1, P3 ;  /* 0x0000000500007c11 */ /* 0x000fc400098f0eff */
[----:B------:R-:W-:Y:S02]  /*3bd0*/  IADD3 R12, P6, R5, R2, RZ ;  /* 0x00000002050c7210 */ /* 0x000fe40007fde0ff */
[----:B------:R-:W-:Y:S02]  /*3be0*/  F2FP.SATFINITE.E4M3.F32.PACK_AB_MERGE_C R87, R87, R86, RZ ;  /* 0x000000565757723e */ /* 0x000fe400048070ff */
[----:B------:R-:W-:Y:S02]  /*3bf0*/  LEA.HI.X.SX32 R13, R5, R0, 0x1, P6 ;  /* 0x00000000050d7211 */ /* 0x000fe400030f0eff */
[----:B------:R-:W-:Y:S02]  /*3c00*/  F2FP.SATFINITE.E4M3.F32.PACK_AB_MERGE_C R80, R81, R80, RZ ;  /* 0x000000505150723e */ /* 0x000fe400048070ff */
[----:B------:R-:W-:Y:S02]  /*3c10*/  F2FP.SATFINITE.E4M3.F32.PACK_AB_MERGE_C R85, R85, R84, RZ ;  /* 0x000000545555723e */ /* 0x000fe400048070ff */
[----:B------:R-:W-:-:S02]  /*3c20*/  F2FP.SATFINITE.E4M3.F32.PACK_AB_MERGE_C R48, R49, R48, RZ ;  /* 0x000000303130723e */ /* 0x000fc400048070ff */
[----:B------:R-:W-:Y:S02]  /*3c30*/  F2FP.SATFINITE.E4M3.F32.PACK_AB_MERGE_C R50, R51, R50, RZ ;  /* 0x000000323332723e */ /* 0x000fe400048070ff */
[----:B------:R-:W-:Y:S02]  /*3c40*/  F2FP.SATFINITE.E4M3.F32.PACK_AB_MERGE_C R53, R53, R52, RZ ;  /* 0x000000343535723e */ /* 0x000fe400048070ff */
[----:B------:R-:W-:Y:S02]  /*3c50*/  F2FP.SATFINITE.E4M3.F32.PACK_AB_MERGE_C R55, R55, R54, RZ ;  /* 0x000000363737723e */ /* 0x000fe400048070ff */
[----:B------:R-:W-:Y:S01]  /*3c60*/  PRMT R81, R82, 0x5410, R87 ;  /* 0x0000541052517816 */ /* 0x000fe20000000057 */
[----:B------:R-:W1:Y:S01]  /*3c70*/  LDS.128 R8, [R3] ;  /* 0x0000000003087984 */ /* 0x000e620000000c00 */
[----:B------:R-:W-:Y:S02]  /*3c80*/  PRMT R80, R80, 0x5410, R85 ;  /* 0x0000541050507816 */ /* 0x000fe40000000055 */
[----:B------:R-:W-:Y:S01]  /*3c90*/  PRMT R82, R48, 0x5410, R53 ;  /* 0x0000541030527816 */ /* 0x000fe20000000035 */
[----:B------:R-:W-:Y:S01]  /*3ca0*/  BAR.SYNC.DEFER_BLOCKING 0x0 ;  /* 0x0000000000007b1d */ /* 0x000fe20000010000 */
[----:B------:R-:W-:-:S02]  /*3cb0*/  PRMT R83, R50, 0x5410, R55 ;  /* 0x0000541032537816 */ /* 0x000fc40000000037 */
[----:B------:R-:W-:Y:S02]  /*3cc0*/  IADD3 R20, P6, R23, R2, RZ ;  /* 0x0000000217147210 */ /* 0x000fe40007fde0ff */
[----:B------:R-:W-:Y:S02]  /*3cd0*/  ISETP.LT.AND P3, PT, R15, UR7, !P0 ;  /* 0x000000070f007c0c */ /* 0x000fe4000c761270 */
[C---:B------:R-:W-:Y:S01]  /*3ce0*/  LEA.HI.X.SX32 R21, R23.reuse, R0, 0x1, P6 ;  /* 0x0000000017157211 */ /* 0x040fe200030f0eff */
[----:B------:R-:W-:Y:S01]  /*3cf0*/  VIADD R23, R23, UR6 ;  /* 0x0000000617177c36 */ /* 0x000fe20008000000 */
[C---:B0-----:R-:W-:Y:S02]  /*3d00*/  PRMT R27, R16.reuse, 0x7770, RZ ;  /* 0x00007770101b7816 */ /* 0x041fe400000000ff */
[----:B------:R-:W-:Y:S01]  /*3d10*/  PRMT R29, R16, 0x7771, RZ ;  /* 0x00007771101d7816 */ /* 0x000fe200000000ff */
[C---:B------:R-:W-:Y:S01]  /*3d20*/  VIADD R25, R23.reuse, UR6 ;  /* 0x0000000617197c36 */ /* 0x040fe20008000000 */
[----:B------:R-:W-:-:S02]  /*3d30*/  IADD3 R22, P6, R23, R2, RZ ;  /* 0x0000000217167210 */ /* 0x000fc40007fde0ff */
[----:B------:R-:W-:Y:S02]  /*3d40*/  PRMT R33, R17, 0x7770, RZ ;  /* 0x0000777011217816 */ /* 0x000fe400000000ff */
[----:B------:R-:W-:Y:S02]  /*3d50*/  LEA.HI.X.SX32 R23, R23, R0, 0x1, P6 ;  /* 0x0000000017177211 */ /* 0x000fe400030f0eff */
[----:B------:R-:W-:Y:S02]  /*3d60*/  PRMT R31, R17, 0x7771, RZ ;  /* 0x00007771111f7816 */ /* 0x000fe400000000ff */
[----:B------:R-:W-:Y:S01]  /*3d70*/  PRMT R35, R18, 0x7771, RZ ;  /* 0x0000777112237816 */ /* 0x000fe200000000ff */
[----:B------:R-:W-:Y:S01]  /*3d80*/  STSM.16.M88.4 [R146], R72 ;  /* 0x0000004892007844 */ /* 0x000fe20000000200 */
[----:B------:R-:W-:Y:S06]  /*3d90*/  BAR.SYNC.DEFER_BLOCKING 0x0 ;  /* 0x0000000000007b1d */ /* 0x000fec0000010000 */
[----:B------:R-:W0:Y:S02]  /*3da0*/  LDS.128 R4, [R3] ;  /* 0x0000000003047984 */ /* 0x000e240000000c00 */
[----:B------:R-:W-:Y:S06]  /*3db0*/  BAR.SYNC.DEFER_BLOCKING 0x0 ;  /* 0x0000000000007b1d */ /* 0x000fec0000010000 */
[----:B------:R-:W-:Y:S02]  /*3dc0*/  STSM.16.M88.4 [R146], R80 ;  /* 0x0000005092007844 */ /* 0x000fe40000000200 */
[----:B------:R-:W-:Y:S06]  /*3dd0*/  BAR.SYNC.DEFER_BLOCKING 0x0 ;  /* 0x0000000000007b1d */ /* 0x000fec0000010000 */
[----:B------:R2:W-:Y:S01]  /*3de0*/  @P3 STG.E.U8 desc[UR16][R12.64], R27 ;  /* 0x0000001b0c003986 */ /* 0x0005e2000c101110 */
[----:B------:R-:W-:Y:S01]  /*3df0*/  ISETP.LT.AND P3, PT, R14, UR7, !P0 ;  /* 0x000000070e007c0c */ /* 0x000fe2000c761270 */
[----:B------:R-:W-:-:S02]  /*3e00*/  VIADD R14, R15, 0x6 ;  /* 0x000000060f0e7836 */ /* 0x000fc40000000000 */
[----:B------:R3:W-:Y:S03]  /*3e10*/  @P2 STG.E.U8 desc[UR16][R20.64], R29 ;  /* 0x0000001d14002986 */ /* 0x0007e6000c101110 */
[----:B------:R-:W-:Y:S01]  /*3e20*/  ISETP.LT.AND P2, PT, R14, UR7, !P0 ;  /* 0x000000070e007c0c */ /* 0x000fe2000c741270 */
[----:B------:R4:W-:Y:S01]  /*3e30*/  @P1 STG.E.U8 desc[UR16][R22.64], R33 ;  /* 0x0000002116001986 */ /* 0x0009e2000c101110 */
[----:B------:R-:W-:Y:S01]  /*3e40*/  VIADD R14, R15, 0x7 ;  /* 0x000000070f0e7836 */ /* 0x000fe20000000000 */
[C---:B--2---:R-:W-:Y:S01]  /*3e50*/  IADD3 R12, P6, R25.reuse, R2, RZ ;  /* 0x00000002190c7210 */ /* 0x044fe20007fde0ff */
[----:B------:R-:W-:-:S03]  /*3e60*/  VIADD R27, R25, UR6 ;  /* 0x00000006191b7c36 */ /* 0x000fc60008000000 */
[----:B------:R-:W-:Y:S01]  /*3e70*/  ISETP.LT.AND P1, PT, R14, UR7, !P0 ;  /* 0x000000070e007c0c */ /* 0x000fe2000c721270 */
[----:B------:R-:W-:Y:S01]  /*3e80*/  VIADD R14, R15, 0x8 ;  /* 0x000000080f0e7836 */ /* 0x000fe20000000000 */
[----:B------:R-:W-:Y:S01]  /*3e90*/  LEA.HI.X.SX32 R13, R25, R0, 0x1, P6 ;  /* 0x00000000190d7211 */ /* 0x000fe200030f0eff */
[C---:B---3--:R-:W-:Y:S01]  /*3ea0*/  VIADD R29, R27.reuse, UR6 ;  /* 0x000000061b1d7c36 */ /* 0x048fe20008000000 */
[----:B------:R-:W-:Y:S02]  /*3eb0*/  IADD3 R20, P6, R27, R2, RZ ;  /* 0x000000021b147210 */ /* 0x000fe40007fde0ff */
[----:B----4-:R-:W-:Y:S01]  /*3ec0*/  PRMT R33, R19, 0x7771, RZ ;  /* 0x0000777113217816 */ /* 0x010fe200000000ff */
[----:B------:R2:W-:Y:S01]  /*3ed0*/  @P5 STG.E.U8 desc[UR16][R12.64], R31 ;  /* 0x0000001f0c005986 */ /* 0x0005e2000c101110 */
[----:B------:R-:W-:Y:S02]  /*3ee0*/  LEA.HI.X.SX32 R21, R27, R0, 0x1, P6 ;  /* 0x000000001b157211 */ /* 0x000fe400030f0eff */
[----:B------:R-:W-:-:S02]  /*3ef0*/  IADD3 R24, P6, R29, R2, RZ ;  /* 0x000000021d187210 */ /* 0x000fc40007fde0ff */
[----:B------:R-:W-:Y:S02]  /*3f00*/  PRMT R27, R18, 0x7770, RZ ;  /* 0x00007770121b7816 */ /* 0x000fe400000000ff */
[C---:B------:R-:W-:Y:S01]  /*3f10*/  LEA.HI.X.SX32 R25, R29.reuse, R0, 0x1, P6 ;  /* 0x000000001d197211 */ /* 0x040fe200030f0eff */
[----:B------:R-:W-:Y:S01]  /*3f20*/  VIADD R29, R29, UR6 ;  /* 0x000000061d1d7c36 */ /* 0x000fe20008000000 */
[----:B------:R-:W-:Y:S01]  /*3f30*/  ISETP.LT.AND P5, PT, R14, UR7, !P0 ;  /* 0x000000070e007c0c */ /* 0x000fe2000c7a1270 */
[----:B------:R3:W-:Y:S01]  /*3f40*/  @P4 STG.E.U8 desc[UR16][R20.64], R27 ;  /* 0x0000001b14004986 */ /* 0x0007e2000c101110 */
[----:B------:R-:W-:Y:S01]  /*3f50*/  VIADD R14, R15, 0x9 ;  /* 0x000000090f0e7836 */ /* 0x000fe20000000000 */
[----:B--2---:R-:W-:Y:S01]  /*3f60*/  PRMT R31, R19, 0x7770, RZ ;  /* 0x00007770131f7816 */ /* 0x004fe200000000ff */
[----:B------:R-:W-:Y:S01]  /*3f70*/  VIADD R13, R15, 0xa ;  /* 0x0000000a0f0d7836 */ /* 0x000fe20000000000 */
[C---:B------:R-:W-:Y:S01]  /*3f80*/  IADD3 R12, P6, R29.reuse, R2, RZ ;  /* 0x000000021d0c7210 */ /* 0x040fe20007fde0ff */
[----:B------:R-:W-:Y:S01]  /*3f90*/  VIADD R23, R29, UR6 ;  /* 0x000000061d177c36 */ /* 0x000fe20008000000 */
[----:B------:R2:W-:Y:S01]  /*3fa0*/  @P3 STG.E.U8 desc[UR16][R24.64], R35 ;  /* 0x0000002318003986 */ /* 0x0005e2000c101110 */
[----:B------:R-:W-:Y:S01]  /*3fb0*/  ISETP.LT.AND P4, PT, R14, UR7, !P0 ;  /* 0x000000070e007c0c */ /* 0x000fe2000c781270 */
[----:B------:R-:W-:Y:S01]  /*3fc0*/  VIADD R14, R15, 0xb ;  /* 0x0000000b0f0e7836 */ /* 0x000fe20000000000 */
[----:B------:R-:W-:-:S02]  /*3fd0*/  ISETP.LT.AND P3, PT, R13, UR7, !P0 ;  /* 0x000000070d007c0c */ /* 0x000fc4000c761270 */
[----:B------:R-:W-:Y:S01]  /*3fe0*/  LEA.HI.X.SX32 R13, R29, R0, 0x1, P6 ;  /* 0x000000001d0d7211 */ /* 0x000fe200030f0eff */
[C---:B---3--:R-:W-:Y:S01]  /*3ff0*/  VIADD R27, R23.reuse, UR6 ;  /* 0x00000006171b7c36 */ /* 0x048fe20008000000 */
[----:B------:R-:W-:-:S03]  /*4000*/  IADD3 R20, P6, R23, R2, RZ ;  /* 0x0000000217147210 */ /* 0x000fc60007fde0ff */
[----:B------:R-:W-:Y:S01]  /*4010*/  VIADD R29, R27, UR6 ;  /* 0x000000061b1d7c36 */ /* 0x000fe20008000000 */
[----:B------:R-:W-:Y:S01]  /*4020*/  LEA.HI.X.SX32 R21, R23, R0, 0x1, P6 ;  /* 0x0000000017157211 */ /* 0x000fe200030f0eff */
[----:B------:R3:W-:Y:S01]  /*4030*/  @P2 STG.E.U8 desc[UR16][R12.64], R31 ;  /* 0x0000001f0c002986 */ /* 0x0007e2000c101110 */
[C---:B------:R-:W-:Y:S02]  /*4040*/  IADD3 R22, P6, R27.reuse, R2, RZ ;  /* 0x000000021b167210 */ /* 0x040fe40007fde0ff */
[----:B------:R-:W-:Y:S01]  /*4050*/  ISETP.LT.AND P2, PT, R14, UR7, !P0 ;  /* 0x000000070e007c0c */ /* 0x000fe2000c741270 */
[----:B------:R4:W-:Y:S01]  /*4060*/  @P1 STG.E.U8 desc[UR16][R20.64], R33 ;  /* 0x0000002114001986 */ /* 0x0009e2000c101110 */
[----:B------:R-:W-:Y:S01]  /*4070*/  LEA.HI.X.SX32 R23, R27, R0, 0x1, P6 ;  /* 0x000000001b177211 */ /* 0x000fe200030f0eff */
[----:B------:R-:W-:Y:S01]  /*4080*/  VIADD R14, R15, 0xc ;  /* 0x0000000c0f0e7836 */ /* 0x000fe20000000000 */
[----:B--2---:R-:W-:Y:S02]  /*4090*/  IADD3 R24, P6, R29, R2, RZ ;  /* 0x000000021d187210 */ /* 0x004fe40007fde0ff */
[----:B------:R-:W-:-:S02]  /*40a0*/  PRMT R27, R16, 0x7772, RZ ;  /* 0x00007772101b7816 */ /* 0x000fc400000000ff */
[C---:B------:R-:W-:Y:S01]  /*40b0*/  LEA.HI.X.SX32 R25, R29.reuse, R0, 0x1, P6 ;  /* 0x000000001d197211 */ /* 0x040fe200030f0eff */
[----:B------:R-:W-:Y:S01]  /*40c0*/  VIADD R29, R29, UR6 ;  /* 0x000000061d1d7c36 */ /* 0x000fe20008000000 */
[----:B---3--:R-:W-:Y:S01]  /*40d0*/  PRMT R31, R16, 0x7773, RZ ;  /* 0x00007773101f7816 */ /* 0x008fe200000000ff */
[----:B------:R-:W-:Y:S01]  /*40e0*/  VIADD R13, R15, 0xe ;  /* 0x0000000e0f0d7836 */ /* 0x000fe20000000000 */
[----:B------:R2:W-:Y:S01]  /*40f0*/  @P5 STG.E.U8 desc[UR16][R22.64], R27 ;  /* 0x0000001b16005986 */ /* 0x0005e2000c101110 */
[C---:B----4-:R-:W-:Y:S01]  /*4100*/  VIADD R21, R29.reuse, UR6 ;  /* 0x000000061d157c36 */ /* 0x050fe20008000000 */
[----:B------:R-:W-:Y:S02]  /*4110*/  IADD3 R12, P6, R29, R2, RZ ;  /* 0x000000021d0c7210 */ /* 0x000fe40007fde0ff */
[----:B------:R3:W-:Y:S01]  /*4120*/  @P4 STG.E.U8 desc[UR16][R24.64], R31 ;  /* 0x0000001f18004986 */ /* 0x0007e2000c101110 */
[----:B------:R-:W-:Y:S02]  /*4130*/  ISETP.LT.AND P4, PT, R13, UR7, !P0 ;  /* 0x000000070d007c0c */ /* 0x000fe4000c781270 */
[----:B------:R-:W-:-:S02]  /*4140*/  LEA.HI.X.SX32 R13, R29, R0, 0x1, P6 ;  /* 0x000000001d0d7211 */ /* 0x000fc400030f0eff */
[C---:B------:R-:W-:Y:S02]  /*4150*/  IADD3 R16, P6, R21.reuse, R2, RZ ;  /* 0x0000000215107210 */ /* 0x040fe40007fde0ff */
[----:B------:R-:W-:Y:S01]  /*4160*/  ISETP.LT.AND P1, PT, R14, UR7, !P0 ;  /* 0x000000070e007c0c */ /* 0x000fe2000c721270 */
[----:B--2---:R-:W-:Y:S01]  /*4170*/  VIADD R23, R21, UR6 ;  /* 0x0000000615177c36 */ /* 0x004fe20008000000 */
[----:B------:R-:W-:Y:S01]  /*4180*/  PRMT R29, R17, 0x7772, RZ ;  /* 0x00007772111d7816 */ /* 0x000fe200000000ff */
[----:B------:R-:W-:Y:S01]  /*4190*/  VIADD R14, R15, 0xd ;  /* 0x0000000d0f0e7836 */ /* 0x000fe20000000000 */
[----:B------:R-:W-:Y:S01]  /*41a0*/  PRMT R27, R17, 0x7773, RZ ;  /* 0x00007773111b7816 */ /* 0x000fe200000000ff */
[----:B---3--:R-:W-:Y:S01]  /*41b0*/  VIADD R25, R23, UR6 ;  /* 0x0000000617197c36 */ /* 0x008fe20008000000 */
[----:B------:R-:W-:Y:S01]  /*41c0*/  LEA.HI.X.SX32 R17, R21, R0, 0x1, P6 ;  /* 0x0000000015117211 */ /* 0x000fe200030f0eff */
[----:B------:R2:W-:Y:S01]  /*41d0*/  @P3 STG.E.U8 desc[UR16][R12.64], R29 ;  /* 0x0000001d0c003986 */ /* 0x0005e2000c101110 */
[----:B------:R-:W-:-:S02]  /*41e0*/  IADD3 R20, P6, R23, R2, RZ ;  /* 0x0000000217147210 */ /* 0x000fc40007fde0ff */
[----:B------:R-:W-:Y:S01]  /*41f0*/  ISETP.LT.AND P5, PT, R14, UR7, !P0 ;  /* 0x000000070e007c0c */ /* 0x000fe2000c7a1270 */
[----:B------:R-:W-:Y:S01]  /*4200*/  VIADD R14, R15, 0xf ;  /* 0x0000000f0f0e7836 */ /* 0x000fe20000000000 */
[----:B------:R-:W-:Y:S01]  /*4210*/  LEA.HI.X.SX32 R21, R23, R0, 0x1, P6 ;  /* 0x0000000017157211 */ /* 0x000fe200030f0eff */
[----:B------:R3:W-:Y:S01]  /*4220*/  @P2 STG.E.U8 desc[UR16][R16.64], R27 ;  /* 0x0000001b10002986 */ /* 0x0007e2000c101110 */
[C---:B------:R-:W-:Y:S02]  /*4230*/  IADD3 R22, P6, R25.reuse, R2, RZ ;  /* 0x0000000219167210 */ /* 0x040fe40007fde0ff */
[C---:B------:R-:W-:Y:S02]  /*4240*/  PRMT R31, R18.reuse, 0x7772, RZ ;  /* 0x00007772121f7816 */ /* 0x040fe400000000ff */
[C---:B------:R-:W-:Y:S01]  /*4250*/  LEA.HI.X.SX32 R23, R25.reuse, R0, 0x1, P6 ;  /* 0x0000000019177211 */ /* 0x040fe200030f0eff */
[----:B------:R-:W-:Y:S01]  /*4260*/  VIADD R25, R25, UR6 ;  /* 0x0000000619197c36 */ /* 0x000fe20008000000 */
[----:B--2---:R-:W-:Y:S01]  /*4270*/  PRMT R29, R18, 0x7773, RZ ;  /* 0x00007773121d7816 */ /* 0x004fe200000000ff */
[C---:B------:R-:W-:Y:S01]  /*4280*/  VIADD R13, R15.reuse, 0x12 ;  /* 0x000000120f0d7836 */ /* 0x040fe20000000000 */
[----:B------:R-:W-:Y:S01]  /*4290*/  @P1 STG.E.U8 desc[UR16][R20.64], R31 ;  /* 0x0000001f14001986 */ /* 0x000fe2000c101110 */
[----:B------:R-:W-:Y:S01]  /*42a0*/  ISETP.LT.AND P3, PT, R14, UR7, !P0 ;  /* 0x000000070e007c0c */ /* 0x000fe2000c761270 */
[----:B------:R-:W-:Y:S01]  /*42b0*/  VIADD R14, R15, 0x10 ;  /* 0x000000100f0e7836 */ /* 0x000fe20000000000 */
[C---:B------:R-:W-:Y:S01]  /*42c0*/  IADD3 R12, P6, R25.reuse, R2, RZ ;  /* 0x00000002190c7210 */ /* 0x040fe20007fde0ff */
[----:B---3--:R-:W-:Y:S01]  /*42d0*/  VIADD R17, R25, UR6 ;  /* 0x0000000619117c36 */ /* 0x008fe20008000000 */
[----:B------:R2:W-:Y:S01]  /*42e0*/  @P5 STG.E.U8 desc[UR16][R22.64], R29 ;  /* 0x0000001d16005986 */ /* 0x0005e2000c101110 */
[----:B------:R-:W-:-:S02]  /*42f0*/  ISETP.LT.AND P5, PT, R13, UR7, !P0 ;  /* 0x000000070d007c0c */ /* 0x000fc4000c7a1270 */
[----:B------:R-:W-:Y:S02]  /*4300*/  LEA.HI.X.SX32 R13, R25, R0, 0x1, P6 ;  /* 0x00000000190d7211 */ /* 0x000fe400030f0eff */
[C---:B------:R-:W-:Y:S02]  /*4310*/  PRMT R27, R19.reuse, 0x7773, RZ ;  /* 0x00007773131b7816 */ /* 0x040fe400000000ff */
[----:B------:R-:W-:Y:S01]  /*4320*/  PRMT R25, R19, 0x7772, RZ ;  /* 0x0000777213197816 */ /* 0x000fe200000000ff */
[C---:B------:R-:W-:Y:S01]  /*4330*/  VIADD R19, R17.reuse, UR6 ;  /* 0x0000000611137c36 */ /* 0x040fe20008000000 */
[----:B------:R-:W-:Y:S02]  /*4340*/  IADD3 R16, P6, R17, R2, RZ ;  /* 0x0000000211107210 */ /* 0x000fe40007fde0ff */
[----:B------:R-:W-:Y:S01]  /*4350*/  ISETP.LT.AND P2, PT, R14, UR7, !P0 ;  /* 0x000000070e007c0c */ /* 0x000fe2000c741270 */
[----:B------:R-:W-:Y:S01]  /*4360*/  VIADD R14, R15, 0x11 ;  /* 0x000000110f0e7836 */ /* 0x000fe20000000000 */
[----:B------:R-:W-:Y:S01]  /*4370*/  LEA.HI.X.SX32 R17, R17, R0, 0x1, P6 ;  /* 0x0000000011117211 */ /* 0x000fe200030f0eff */
[C---:B--2---:R-:W-:Y:S01]  /*4380*/  VIADD R23, R19.reuse, UR6 ;  /* 0x0000000613177c36 */ /* 0x044fe20008000000 */
[----:B------:R-:W-:Y:S01]  /*4390*/  IADD3 R18, P6, R19, R2, RZ ;  /* 0x0000000213127210 */ /* 0x000fe20007fde0ff */
[----:B------:R2:W-:Y:S01]  /*43a0*/  @P4 STG.E.U8 desc[UR16][R12.64], R25 ;  /* 0x000000190c004986 */ /* 0x0005e2000c101110 */
[----:B------:R-:W-:Y:S01]  /*43b0*/  ISETP.LT.AND P1, PT, R14, UR7, !P0 ;  /* 0x000000070e007c0c */ /* 0x000fe2000c721270 */
[----:B------:R-:W-:Y:S01]  /*43c0*/  VIADD R14, R15, 0x13 ;  /* 0x000000130f0e7836 */ /* 0x000fe20000000000 */
[----:B------:R-:W-:Y:S01]  /*43d0*/  LEA.HI.X.SX32 R19, R19, R0, 0x1, P6 ;  /* 0x0000000013137211 */ /* 0x000fe200030f0eff */
[----:B------:R3:W-:Y:S01]  /*43e0*/  @P3 STG.E.U8 desc[UR16][R16.64], R27 ;  /* 0x0000001b10003986 */ /* 0x0007e2000c101110 */
[----:B------:R-:W-:-:S02]  /*43f0*/  IADD3 R20, P6, R23, R2, RZ ;  /* 0x0000000217147210 */ /* 0x000fc40007fde0ff */
[C---:B-1----:R-:W-:Y:S02]  /*4400*/  PRMT R29, R8.reuse, 0x7770, RZ ;  /* 0x00007770081d7816 */ /* 0x042fe400000000ff */
[C---:B------:R-:W-:Y:S01]  /*4410*/  LEA.HI.X.SX32 R21, R23.reuse, R0, 0x1, P6 ;  /* 0x0000000017157211 */ /* 0x040fe200030f0eff */
[----:B------:R-:W-:Y:S01]  /*4420*/  VIADD R23, R23, UR6 ;  /* 0x0000000617177c36 */ /* 0x000fe20008000000 */
[----:B------:R-:W-:Y:S01]  /*4430*/  PRMT R31, R8, 0x7771, RZ ;  /* 0x00007771081f7816 */ /* 0x000fe200000000ff */
[C---:B--2---:R-:W-:Y:S01]  /*4440*/  VIADD R13, R15.reuse, 0x16 ;  /* 0x000000160f0d7836 */ /* 0x044fe20000000000 */
[----:B------:R1:W-:Y:S01]  /*4450*/  @P2 STG.E.U8 desc[UR16][R18.64], R29 ;  /* 0x0000001d12002986 */ /* 0x0003e2000c101110 */
[----:B------:R-:W-:Y:S01]  /*4460*/  ISETP.LT.AND P4, PT, R14, UR7, !P0 ;  /* 0x000000070e007c0c */ /* 0x000fe2000c781270 */
[----:B------:R-:W-:Y:S01]  /*4470*/  VIADD R14, R15, 0x14 ;  /* 0x000000140f0e7836 */ /* 0x000fe20000000000 */
[C---:B------:R-:W-:Y:S01]  /*4480*/  IADD3 R12, P6, R23.reuse, R2, RZ ;  /* 0x00000002170c7210 */ /* 0x040fe20007fde0ff */
[----:B---3--:R-:W-:Y:S01]  /*4490*/  VIADD R17, R23, UR6 ;  /* 0x0000000617117c36 */ /* 0x008fe20008000000 */
[----:B------:R2:W-:Y:S01]  /*44a0*/  @P1 STG.E.U8 desc[UR16][R20.64], R31 ;  /* 0x0000001f14001986 */ /* 0x0005e2000c101110 */
[----:B------:R-:W-:-:S02]  /*44b0*/  ISETP.LT.AND P1, PT, R13, UR7, !P0 ;  /* 0x000000070d007c0c */ /* 0x000fc4000c721270 */
[----:B------:R-:W-:Y:S02]  /*44c0*/  LEA.HI.X.SX32 R13, R23, R0, 0x1, P6 ;  /* 0x00000000170d7211 */ /* 0x000fe400030f0eff */
[C---:B------:R-:W-:Y:S01]  /*44d0*/  IADD3 R16, P6, R17.reuse, R2, RZ ;  /* 0x0000000211107210 */ /* 0x040fe20007fde0ff */
[----:B-1----:R-:W-:Y:S01]  /*44e0*/  VIADD R19, R17, UR6 ;  /* 0x0000000611137c36 */ /* 0x002fe20008000000 */
[----:B------:R-:W-:Y:S01]  /*44f0*/  ISETP.LT.AND P3, PT, R14, UR7, !P0 ;  /* 0x000000070e007c0c */ /* 0x000fe2000c761270 */
[----:B------:R-:W-:Y:S01]  /*4500*/  VIADD R14, R15, 0x15 ;  /* 0x000000150f0e7836 */ /* 0x000fe20000000000 */
[----:B------:R-:W-:Y:S01]  /*4510*/  LEA.HI.X.SX32 R17, R17, R0, 0x1, P6 ;  /* 0x0000000011117211 */ /* 0x000fe200030f0eff */
[C---:B------:R-:W-:Y:S01]  /*4520*/  VIADD R23, R19.reuse, UR6 ;  /* 0x0000000613177c36 */ /* 0x040fe20008000000 */
[----:B------:R-:W-:Y:S02]  /*4530*/  IADD3 R18, P6, R19, R2, RZ ;  /* 0x0000000213127210 */ /* 0x000fe40007fde0ff */
[----:B------:R-:W-:Y:S01]  /*4540*/  ISETP.LT.AND P2, PT, R14, UR7, !P0 ;  /* 0x000000070e007c0c */ /* 0x000fe2000c741270 */
[----:B------:R-:W-:Y:S01]  /*4550*/  VIADD R14, R15, 0x17 ;  /* 0x000000170f0e7836 */ /* 0x000fe20000000000 */
[----:B------:R-:W-:-:S02]  /*4560*/  LEA.HI.X.SX32 R19, R19, R0, 0x1, P6 ;  /* 0x0000000013137211 */ /* 0x000fc400030f0eff */
[----:B--2---:R-:W-:Y:S02]  /*4570*/  IADD3 R20, P6, R23, R2, RZ ;  /* 0x0000000217147210 */ /* 0x004fe40007fde0ff */
[C---:B------:R-:W-:Y:S02]  /*4580*/  PRMT R25, R9.reuse, 0x7770, RZ ;  /* 0x0000777009197816 */ /* 0x040fe400000000ff */
[----:B------:R-:W-:Y:S02]  /*4590*/  PRMT R29, R9, 0x7771, RZ ;  /* 0x00007771091d7816 */ /* 0x000fe400000000ff */
[C---:B------:R-:W-:Y:S01]  /*45a0*/  LEA.HI.X.SX32 R21, R23.reuse, R0, 0x1, P6 ;  /* 0x0000000017157211 */ /* 0x040fe200030f0eff */
[----:B------:R-:W-:Y:S01]  /*45b0*/  VIADD R23, R23, UR6 ;  /* 0x0000000617177c36 */ /* 0x000fe20008000000 */
[----:B------:R1:W-:Y:S01]  /*45c0*/  @P5 STG.E.U8 desc[UR16][R12.64], R25 ;  /* 0x000000190c005986 */ /* 0x0003e2000c101110 */
[----:B------:R-:W-:Y:S02]  /*45d0*/  PRMT R27, R10, 0x7770, RZ ;  /* 0x000077700a1b7816 */ /* 0x000fe400000000ff */
[----:B------:R-:W-:Y:S01]  /*45e0*/  ISETP.LT.AND P5, PT, R14, UR7, !P0 ;  /* 0x000000070e007c0c */ /* 0x000fe2000c7a1270 */
[----:B------:R2:W-:Y:S01]  /*45f0*/  @P4 STG.E.U8 desc[UR16][R16.64], R29 ;  /* 0x0000001d10004986 */ /* 0x0005e2000c101110 */
[----:B------:R-:W-:-:S03]  /*4600*/  VIADD R14, R15, 0x18 ;  /* 0x000000180f0e7836 */ /* 0x000fc60000000000 */
[----:B------:R3:W-:Y:S02]  /*4610*/  @P3 STG.E.U8 desc[UR16][R18.64], R27 ;  /* 0x0000001b12003986 */ /* 0x0007e4000c101110 */
[----:B------:R-:W-:Y:S01]  /*4620*/  ISETP.LT.AND P4, PT, R14, UR7, !P0 ;  /* 0x000000070e007c0c */ /* 0x000fe2000c781270 */
[C---:B------:R-:W-:Y:S01]  /*4630*/  VIADD R14, R15.reuse, 0x19 ;  /* 0x000000190f0e7836 */ /* 0x040fe20000000000 */
[----:B-1----:R-:W-:Y:S01]  /*4640*/  PRMT R25, R10, 0x7771, RZ ;  /* 0x000077710a197816 */ /* 0x002fe200000000ff */
[----:B------:R-:W-:Y:S01]  /*4650*/  VIADD R13, R15, 0x1a ;  /* 0x0000001a0f0d7836 */ /* 0x000fe20000000000 */
[C---:B------:R-:W-:Y:S01]  /*4660*/  IADD3 R12, P6, R23.reuse, R2, RZ ;  /* 0x00000002170c7210 */ /* 0x040fe20007fde0ff */
[----:B--2---:R-:W-:Y:S02]  /*4670*/  VIADD R17, R23, UR6 ;  /* 0x0000000617117c36 */ /* 0x004fe40008000000 */
[----:B------:R1:W-:Y:S01]  /*4680*/  @P2 STG.E.U8 desc[UR16][R20.64], R25 ;  /* 0x0000001914002986 */ /* 0x0003e2000c101110 */
[----:B------:R-:W-:-:S02]  /*4690*/  ISETP.LT.AND P2, PT, R13, UR7, !P0 ;  /* 0x000000070d007c0c */ /* 0x000fc4000c741270 */
[----:B------:R-:W-:Y:S01]  /*46a0*/  LEA.HI.X.SX32 R13, R23, R0, 0x1, P6 ;  /* 0x00000000170d7211 */ /* 0x000fe200030f0eff */
[C---:B---3--:R-:W-:Y:S01]  /*46b0*/  VIADD R19, R17.reuse, UR6 ;  /* 0x0000000611137c36 */ /* 0x048fe20008000000 */
[----:B------:R-:W-:Y:S02]  /*46c0*/  IADD3 R16, P6, R17, R2, RZ ;  /* 0x0000000211107210 */ /* 0x000fe40007fde0ff */
[----:B------:R-:W-:Y:S01]  /*46d0*/  ISETP.LT.AND P3, PT, R14, UR7, !P0 ;  /* 0x000000070e007c0c */ /* 0x000fe2000c761270 */
[----:B------:R-:W-:Y:S01]  /*46e0*/  VIADD R23, R19, UR6 ;  /* 0x0000000613177c36 */ /* 0x000fe20008000000 */
[----:B------:R-:W-:Y:S01]  /*46f0*/  LEA.HI.X.SX32 R17, R17, R0, 0x1, P6 ;  /* 0x0000000011117211 */ /* 0x000fe200030f0eff */
[----:B------:R-:W-:Y:S01]  /*4700*/  VIADD R14, R15, 0x1b ;  /* 0x0000001b0f0e7836 */ /* 0x000fe20000000000 */
[----:B------:R-:W-:Y:S02]  /*4710*/  IADD3 R18, P6, R19, R2, RZ ;  /* 0x0000000213127210 */ /* 0x000fe40007fde0ff */
[----:B------:R-:W-:-:S02]  /*4720*/  PRMT R27, R11, 0x7770, RZ ;  /* 0x000077700b1b7816 */ /* 0x000fc400000000ff */
[----:B------:R-:W-:Y:S02]  /*4730*/  LEA.HI.X.SX32 R19, R19, R0, 0x1, P6 ;  /* 0x0000000013137211 */ /* 0x000fe400030f0eff */
[----:B-1----:R-:W-:Y:S01]  /*4740*/  IADD3 R20, P6, R23, R2, RZ ;  /* 0x0000000217147210 */ /* 0x002fe20007fde0ff */
[----:B------:R1:W-:Y:S01]  /*4750*/  @P1 STG.E.U8 desc[UR16][R12.64], R27 ;  /* 0x0000001b0c001986 */ /* 0x0003e2000c101110 */
[----:B------:R-:W-:Y:S02]  /*4760*/  PRMT R29, R11, 0x7771, RZ ;  /* 0x000077710b1d7816 */ /* 0x000fe400000000ff */
[C---:B------:R-:W-:Y:S01]  /*4770*/  LEA.HI.X.SX32 R21, R23.reuse, R0, 0x1, P6 ;  /* 0x0000000017157211 */ /* 0x040fe200030f0eff */
[----:B------:R-:W-:Y:S01]  /*4780*/  VIADD R23, R23, UR6 ;  /* 0x0000000617177c36 */ /* 0x000fe20008000000 */
[----:B------:R-:W-:Y:S01]  /*4790*/  PRMT R25, R8, 0x7772, RZ ;  /* 0x0000777208197816 */ /* 0x000fe200000000ff */
[----:B------:R2:W-:Y:S01]  /*47a0*/  @P5 STG.E.U8 desc[UR16][R16.64], R29 ;  /* 0x0000001d10005986 */ /* 0x0005e2000c101110 */
[----:B------:R-:W-:Y:S01]  /*47b0*/  ISETP.LT.AND P1, PT, R14, UR7, !P0 ;  /* 0x000000070e007c0c */ /* 0x000fe2000c721270 */
[----:B------:R-:W-:-:S02]  /*47c0*/  VIADD R14, R15, 0x1c ;  /* 0x0000001c0f0e7836 */ /* 0x000fc40000000000 */
[----:B------:R3:W-:Y:S01]  /*47d0*/  @P4 STG.E.U8 desc[UR16][R18.64], R25 ;  /* 0x0000001912004986 */ /* 0x0007e2000c101110 */
[----:B-1----:R-:W-:Y:S01]  /*47e0*/  PRMT R27, R8, 0x7773, RZ ;  /* 0x00007773081b7816 */ /* 0x002fe200000000ff */
[----:B------:R-:W-:Y:S01]  /*47f0*/  VIADD R8, R15, 0x1e ;  /* 0x0000001e0f087836 */ /* 0x000fe20000000000 */
[C---:B------:R-:W-:Y:S02]  /*4800*/  IADD3 R12, P6, R23.reuse, R2, RZ ;  /* 0x00000002170c7210 */ /* 0x040fe40007fde0ff */
[----:B------:R-:W-:Y:S01]  /*4810*/  ISETP.LT.AND P5, PT, R14, UR7, !P0 ;  /* 0x000000070e007c0c */ /* 0x000fe2000c7a1270 */
[----:B------:R1:W-:Y:S01]  /*4820*/  @P3 STG.E.U8 desc[UR16][R20.64], R27 ;  /* 0x0000001b14003986 */ /* 0x0003e2000c101110 */
[----:B--2---:R-:W-:Y:S01]  /*4830*/  VIADD R17, R23, UR6 ;  /* 0x0000000617117c36 */ /* 0x004fe20008000000 */
[----:B------:R-:W-:Y:S01]  /*4840*/  ISETP.LT.AND P3, PT, R8, UR7, !P0 ;  /* 0x0000000708007c0c */ /* 0x000fe2000c761270 */
[----:B------:R-:W-:Y:S01]  /*4850*/  VIADD R14, R15, 0x1d ;  /* 0x0000001d0f0e7836 */ /* 0x000fe20000000000 */
[----:B------:R-:W-:Y:S01]  /*4860*/  LEA.HI.X.SX32 R13, R23, R0, 0x1, P6 ;  /* 0x00000000170d7211 */ /* 0x000fe200030f0eff */
[C---:B---3--:R-:W-:Y:S01]  /*4870*/  VIADD R19, R17.reuse, UR6 ;  /* 0x0000000611137c36 */ /* 0x048fe20008000000 */
[----:B------:R-:W-:-:S02]  /*4880*/  IADD3 R8, P6, R17, R2, RZ ;  /* 0x0000000211087210 */ /* 0x000fc40007fde0ff */
[C---:B------:R-:W-:Y:S02]  /*4890*/  PRMT R25, R9.reuse, 0x7772, RZ ;  /* 0x0000777209197816 */ /* 0x040fe400000000ff */
[----:B------:R-:W-:Y:S02]  /*48a0*/  PRMT R23, R9, 0x7773, RZ ;  /* 0x0000777309177816 */ /* 0x000fe400000000ff */
[----:B------:R-:W-:Y:S01]  /*48b0*/  LEA.HI.X.SX32 R9, R17, R0, 0x1, P6 ;  /* 0x0000000011097211 */ /* 0x000fe200030f0eff */
[C---:B-1----:R-:W-:Y:S01]  /*48c0*/  VIADD R21, R19.reuse, UR6 ;  /* 0x0000000613157c36 */ /* 0x042fe20008000000 */
[----:B------:R-:W-:Y:S01]  /*48d0*/  IADD3 R16, P6, R19, R2, RZ ;  /* 0x0000000213107210 */ /* 0x000fe20007fde0ff */
[----:B------:R1:W-:Y:S01]  /*48e0*/  @P2 STG.E.U8 desc[UR16][R12.64], R25 ;  /* 0x000000190c002986 */ /* 0x0003e2000c101110 */
[----:B------:R-:W-:Y:S01]  /*48f0*/  ISETP.LT.AND P4, PT, R14, UR7, !P0 ;  /* 0x000000070e007c0c */ /* 0x000fe2000c781270 */
[----:B------:R-:W-:Y:S01]  /*4900*/  VIADD R14, R15, 0x1f ;  /* 0x0000001f0f0e7836 */ /* 0x000fe20000000000 */
[----:B------:R-:W-:Y:S01]  /*4910*/  LEA.HI.X.SX32 R17, R19, R0, 0x1, P6 ;  /* 0x0000000013117211 */ /* 0x000fe200030f0eff */
[----:B------:R2:W-:Y:S01]  /*4920*/  @P1 STG.E.U8 desc[UR16][R8.64], R23 ;  /* 0x0000001708001986 */ /* 0x0005e2000c101110 */
[----:B------:R-:W-:-:S02]  /*4930*/  IADD3 R18, P6, R21, R2, RZ ;  /* 0x0000000215127210 */ /* 0x000fc40007fde0ff */
[----:B------:R-:W-:Y:S02]  /*4940*/  PRMT R27, R10, 0x7772, RZ ;  /* 0x000077720a1b7816 */ /* 0x000fe400000000ff */
[C---:B------:R-:W-:Y:S01]  /*4950*/  LEA.HI.X.SX32 R19, R21.reuse, R0, 0x1, P6 ;  /* 0x0000000015137211 */ /* 0x040fe200030f0eff */
[----:B------:R-:W-:Y:S01]  /*4960*/  VIADD R21, R21, UR6 ;  /* 0x0000000615157c36 */ /* 0x000fe20008000000 */
[----:B------:R-:W-:Y:S01]  /*4970*/  ISETP.LT.AND P2, PT, R14, UR7, !P0 ;  /* 0x000000070e007c0c */ /* 0x000fe2000c741270 */
[----:B------:R3:W-:Y:S01]  /*4980*/  @P5 STG.E.U8 desc[UR16][R16.64], R27 ;  /* 0x0000001b10005986 */ /* 0x0007e2000c101110 */
[----:B-1----:R-:W-:Y:S01]  /*4990*/  PRMT R25, R10, 0x7773, RZ ;  /* 0x000077730a197816 */ /* 0x002fe200000000ff */
[----:B------:R-:W-:Y:S02]  /*49a0*/  VIADD R13, R21, UR6 ;  /* 0x00000006150d7c36 */ /* 0x000fe40008000000 */
[----:B--2---:R-:W-:Y:S01]  /*49b0*/  VIADD R9, R15, 0x22 ;  /* 0x000000220f097836 */ /* 0x004fe20000000000 */
[----:B------:R-:W-:Y:S01]  /*49c0*/  IADD3 R8, P6, R21, R2, RZ ;  /* 0x0000000215087210 */ /* 0x000fe20007fde0ff */
[----:B------:R1:W-:Y:S01]  /*49d0*/  @P4 STG.E.U8 desc[UR16][R18.64], R25 ;  /* 0x0000001912004986 */ /* 0x0003e2000c101110 */
[----:B------:R-:W-:Y:S01]  /*49e0*/  VIADD R12, R15, 0x23 ;  /* 0x000000230f0c7836 */ /* 0x000fe20000000000 */
[----:B------:R-:W-:Y:S01]  /*49f0*/  PRMT R23, R11, 0x7773, RZ ;  /* 0x000077730b177816 */ /* 0x000fe200000000ff */
[----:B------:R-:W-:Y:S01]  /*4a00*/  VIADD R14, R15, 0x20 ;  /* 0x000000200f0e7836 */ /* 0x000fe20000000000 */
[----:B------:R-:W-:-:S02]  /*4a10*/  ISETP.LT.AND P4, PT, R9, UR7, !P0 ;  /* 0x0000000709007c0c */ /* 0x000fc4000c781270 */
[----:B------:R-:W-:Y:S01]  /*4a20*/  LEA.HI.X.SX32 R9, R21, R0, 0x1, P6 ;  /* 0x0000000015097211 */ /* 0x000fe200030f0eff */
[----:B---3--:R-:W-:Y:S01]  /*4a30*/  VIADD R17, R13, UR6 ;  /* 0x000000060d117c36 */ /* 0x008fe20008000000 */
[----:B------:R-:W-:Y:S02]  /*4a40*/  PRMT R21, R11, 0x7772, RZ ;  /* 0x000077720b157816 */ /* 0x000fe400000000ff */
[C---:B------:R-:W-:Y:S02]  /*4a50*/  IADD3 R10, P6, R13.reuse, R2, RZ ;  /* 0x000000020d0a7210 */ /* 0x040fe40007fde0ff */
[----:B------:R-:W-:Y:S01]  /*4a60*/  ISETP.LT.AND P1, PT, R14, UR7, !P0 ;  /* 0x000000070e007c0c */ /* 0x000fe2000c721270 */
[----:B------:R2:W-:Y:S01]  /*4a70*/  @P3 STG.E.U8 desc[UR16][R8.64], R21 ;  /* 0x0000001508003986 */ /* 0x0005e2000c101110 */
[----:B------:R-:W-:Y:S01]  /*4a80*/  LEA.HI.X.SX32 R11, R13, R0, 0x1, P6 ;  /* 0x000000000d0b7211 */ /* 0x000fe200030f0eff */
[----:B------:R-:W-:Y:S01]  /*4a90*/  VIADD R14, R15, 0x21 ;  /* 0x000000210f0e7836 */ /* 0x000fe20000000000 */
[----:B------:R-:W-:-:S02]  /*4aa0*/  ISETP.LT.AND P3, PT, R12, UR7, !P0 ;  /* 0x000000070c007c0c */ /* 0x000fc4000c761270 */
[C---:B------:R-:W-:Y:S01]  /*4ab0*/  IADD3 R12, P6, R17.reuse, R2, RZ ;  /* 0x00000002110c7210 */ /* 0x040fe20007fde0ff */
[----:B------:R3:W-:Y:S01]  /*4ac0*/  @P2 STG.E.U8 desc[UR16][R10.64], R23 ;  /* 0x000000170a002986 */ /* 0x0007e2000c101110 */
[----:B0-----:R-:W-:Y:S02]  /*4ad0*/  PRMT R27, R4, 0x7770, RZ ;  /* 0x00007770041b7816 */ /* 0x001fe400000000ff */
[C---:B------:R-:W-:Y:S01]  /*4ae0*/  LEA.HI.X.SX32 R13, R17.reuse, R0, 0x1, P6 ;  /* 0x00000000110d7211 */ /* 0x040fe200030f0eff */
[----:B------:R-:W-:Y:S01]  /*4af0*/  VIADD R17, R17, UR6 ;  /* 0x0000000611117c36 */ /* 0x000fe20008000000 */
[----:B------:R-:W-:Y:S01]  /*4b00*/  ISETP.LT.AND P5, PT, R14, UR7, !P0 ;  /* 0x000000070e007c0c */ /* 0x000fe2000c7a1270 */
[----:B------:R-:W-:Y:S01]  /*4b10*/  VIADD R14, R15, 0x24 ;  /* 0x000000240f0e7836 */ /* 0x000fe20000000000 */
[----:B-1----:R-:W-:Y:S01]  /*4b20*/  PRMT R25, R5, 0x7770, RZ ;  /* 0x0000777005197816 */ /* 0x002fe200000000ff */
[C---:B------:R-:W-:Y:S01]  /*4b30*/  VIADD R19, R17.reuse, UR6 ;  /* 0x0000000611137c36 */ /* 0x040fe20008000000 */
[----:B--2---:R-:W-:Y:S01]  /*4b40*/  IADD3 R8, P6, R17, R2, RZ ;  /* 0x0000000211087210 */ /* 0x004fe20007fde0ff */
[----:B------:R0:W-:Y:S01]  /*4b50*/  @P1 STG.E.U8 desc[UR16][R12.64], R27 ;  /* 0x0000001b0c001986 */ /* 0x0001e2000c101110 */
[----:B------:R-:W-:Y:S01]  /*4b60*/  ISETP.LT.AND P2, PT, R14, UR7, !P0 ;  /* 0x000000070e007c0c */ /* 0x000fe2000c741270 */
[----:B------:R-:W-:Y:S01]  /*4b70*/  VIADD R14, R15, 0x25 ;  /* 0x000000250f0e7836 */ /* 0x000fe20000000000 */
[----:B------:R-:W-:Y:S01]  /*4b80*/  LEA.HI.X.SX32 R9, R17, R0, 0x1, P6 ;  /* 0x0000000011097211 */ /* 0x000fe200030f0eff */
[C---:B------:R-:W-:Y:S01]  /*4b90*/  VIADD R17, R19.reuse, UR6 ;  /* 0x0000000613117c36 */ /* 0x040fe20008000000 */
[----:B---3--:R-:W-:-:S02]  /*4ba0*/  IADD3 R10, P6, R19, R2, RZ ;  /* 0x00000002130a7210 */ /* 0x008fc40007fde0ff */
[----:B------:R-:W-:Y:S02]  /*4bb0*/  PRMT R23, R4, 0x7771, RZ ;  /* 0x0000777104177816 */ /* 0x000fe400000000ff */
[----:B------:R-:W-:Y:S01]  /*4bc0*/  LEA.HI.X.SX32 R11, R19, R0, 0x1, P6 ;  /* 0x00000000130b7211 */ /* 0x000fe200030f0eff */
[----:B------:R-:W-:Y:S01]  /*4bd0*/  VIADD R19, R17, UR6 ;  /* 0x0000000611137c36 */ /* 0x000fe20008000000 */
[----:B------:R-:W-:Y:S01]  /*4be0*/  PRMT R21, R5, 0x7771, RZ ;  /* 0x0000777105157816 */ /* 0x000fe200000000ff */
[----:B------:R1:W-:Y:S01]  /*4bf0*/  @P5 STG.E.U8 desc[UR16][R8.64], R23 ;  /* 0x0000001708005986 */ /* 0x0003e2000c101110 */
[C---:B0-----:R-:W-:Y:S02]  /*4c00*/  IADD3 R12, P6, R17.reuse, R2, RZ ;  /* 0x00000002110c7210 */ /* 0x041fe40007fde0ff */
[----:B------:R-:W-:Y:S01]  /*4c10*/  ISETP.LT.AND P1, PT, R14, UR7, !P0 ;  /* 0x000000070e007c0c */ /* 0x000fe2000c721270 */
[----:B------:R0:W-:Y:S01]  /*4c20*/  @P4 STG.E.U8 desc[UR16][R10.64], R25 ;  /* 0x000000190a004986 */ /* 0x0001e2000c101110 */
[----:B------:R-:W-:Y:S01]  /*4c30*/  LEA.HI.X.SX32 R13, R17, R0, 0x1, P6 ;  /* 0x00000000110d7211 */ /* 0x000fe200030f0eff */
[----:B------:R-:W-:Y:S01]  /*4c40*/  VIADD R14, R15, 0x26 ;  /* 0x000000260f0e7836 */ /* 0x000fe20000000000 */
[----:B------:R-:W-:-:S02]  /*4c50*/  IADD3 R16, P6, R19, R2, RZ ;  /* 0x0000000213107210 */ /* 0x000fc40007fde0ff */
[----:B------:R-:W-:Y:S01]  /*4c60*/  PRMT R27, R4, 0x7773, RZ ;  /* 0x00007773041b7816 */ /* 0x000fe200000000ff */
[----:B------:R2:W-:Y:S01]  /*4c70*/  @P3 STG.E.U8 desc[UR16][R12.64], R21 ;  /* 0x000000150c003986 */ /* 0x0005e2000c101110 */
[C---:B------:R-:W-:Y:S01]  /*4c80*/  LEA.HI.X.SX32 R17, R19.reuse, R0, 0x1, P6 ;  /* 0x0000000013117211 */ /* 0x040fe200030f0eff */
[----:B------:R-:W-:Y:S01]  /*4c90*/  VIADD R19, R19, UR6 ;  /* 0x0000000613137c36 */ /* 0x000fe20008000000 */
[----:B-1----:R-:W-:Y:S01]  /*4ca0*/  PRMT R23, R6, 0x7770, RZ ;  /* 0x0000777006177816 */ /* 0x002fe200000000ff */
[----:B------:R-:W-:Y:S01]  /*4cb0*/  VIADD R9, R15, 0x29 ;  /* 0x000000290f097836 */ /* 0x000fe20000000000 */
[----:B------:R-:W-:Y:S01]  /*4cc0*/  ISETP.LT.AND P5, PT, R14, UR7, !P0 ;  /* 0x000000070e007c0c */ /* 0x000fe2000c7a1270 */
[C---:B0-----:R-:W-:Y:S01]  /*4cd0*/  VIADD R11, R19.reuse, UR6 ;  /* 0x00000006130b7c36 */ /* 0x041fe20008000000 */
[----:B------:R-:W-:Y:S01]  /*4ce0*/  IADD3 R8, P6, R19, R2, RZ ;  /* 0x0000000213087210 */ /* 0x000fe20007fde0ff */
[----:B------:R0:W-:Y:S01]  /*4cf0*/  @P2 STG.E.U8 desc[UR16][R16.64], R23 ;  /* 0x0000001710002986 */ /* 0x0001e2000c101110 */
[----:B------:R-:W-:Y:S01]  /*4d00*/  ISETP.LT.AND P2, PT, R9, UR7, !P0 ;  /* 0x0000000709007c0c */ /* 0x000fe2000c741270 */
[----:B------:R-:W-:Y:S01]  /*4d10*/  VIADD R14, R15, 0x27 ;  /* 0x000000270f0e7836 */ /* 0x000fe20000000000 */
[----:B------:R-:W-:Y:S01]  /*4d20*/  LEA.HI.X.SX32 R9, R19, R0, 0x1, P6 ;  /* 0x0000000013097211 */ /* 0x000fe200030f0eff */
[C---:B--2---:R-:W-:Y:S01]  /*4d30*/  VIADD R13, R11.reuse, UR6 ;  /* 0x000000060b0d7c36 */ /* 0x044fe20008000000 */
[----:B------:R-:W-:-:S02]  /*4d40*/  IADD3 R10, P6, R11, R2, RZ ;  /* 0x000000020b0a7210 */ /* 0x000fc40007fde0ff */
[----:B------:R-:W-:Y:S01]  /*4d50*/  ISETP.LT.AND P4, PT, R14, UR7, !P0 ;  /* 0x000000070e007c0c */ /* 0x000fe2000c781270 */
[----:B------:R-:W-:Y:S01]  /*4d60*/  VIADD R19, R13, UR6 ;  /* 0x000000060d137c36 */ /* 0x000fe20008000000 */
[----:B------:R-:W-:Y:S01]  /*4d70*/  LEA.HI.X.SX32 R11, R11, R0, 0x1, P6 ;  /* 0x000000000b0b7211 */ /* 0x000fe200030f0eff */
[----:B------:R-:W-:Y:S01]  /*4d80*/  VIADD R14, R15, 0x28 ;  /* 0x000000280f0e7836 */ /* 0x000fe20000000000 */
[C---:B------:R-:W-:Y:S02]  /*4d90*/  IADD3 R12, P6, R13.reuse, R2, RZ ;  /* 0x000000020d0c7210 */ /* 0x040fe40007fde0ff */
[----:B------:R-:W-:Y:S02]  /*4da0*/  PRMT R21, R6, 0x7771, RZ ;  /* 0x0000777106157816 */ /* 0x000fe400000000ff */
[----:B------:R-:W-:Y:S02]  /*4db0*/  LEA.HI.X.SX32 R13, R13, R0, 0x1, P6 ;  /* 0x000000000d0d7211 */ /* 0x000fe400030f0eff */
[----:B0-----:R-:W-:Y:S01]  /*4dc0*/  IADD3 R16, P6, R19, R2, RZ ;  /* 0x0000000213107210 */ /* 0x001fe20007fde0ff */
[----:B------:R0:W-:Y:S01]  /*4dd0*/  @P1 STG.E.U8 desc[UR16][R8.64], R21 ;  /* 0x0000001508001986 */ /* 0x0001e2000c101110 */
[----:B------:R-:W-:Y:S01]  /*4de0*/  ISETP.LT.AND P3, PT, R14, UR7, !P0 ;  /* 0x000000070e007c0c */ /* 0x000fe2000c761270 */
[----:B------:R-:W-:Y:S01]  /*4df0*/  VIADD R14, R15, 0x2a ;  /* 0x0000002a0f0e7836 */ /* 0x000fe20000000000 */
[C---:B------:R-:W-:Y:S01]  /*4e00*/  LEA.HI.X.SX32 R17, R19.reuse, R0, 0x1, P6 ;  /* 0x0000000013117211 */ /* 0x040fe200030f0eff */
[----:B------:R-:W-:Y:S01]  /*4e10*/  VIADD R19, R19, UR6 ;  /* 0x0000000613137c36 */ /* 0x000fe20008000000 */
[----:B------:R-:W-:-:S02]  /*4e20*/  PRMT R25, R7, 0x7770, RZ ;  /* 0x0000777007197816 */ /* 0x000fc400000000ff */
[----:B------:R-:W-:Y:S02]  /*4e30*/  PRMT R23, R7, 0x7771, RZ ;  /* 0x0000777107177816 */ /* 0x000fe400000000ff */
[C---:B------:R-:W-:Y:S01]  /*4e40*/  IADD3 R18, P6, R19.reuse, R2, RZ ;  /* 0x0000000213127210 */ /* 0x040fe20007fde0ff */
[----:B------:R1:W-:Y:S01]  /*4e50*/  @P5 STG.E.U8 desc[UR16][R10.64], R25 ;  /* 0x000000190a005986 */ /* 0x0003e2000c101110 */
[----:B------:R-:W-:Y:S01]  /*4e60*/  ISETP.LT.AND P1, PT, R14, UR7, !P0 ;  /* 0x000000070e007c0c */ /* 0x000fe2000c721270 */
[----:B0-----:R-:W-:Y:S01]  /*4e70*/  VIADD R9, R19, UR6 ;  /* 0x0000000613097c36 */ /* 0x001fe20008000000 */
[----:B------:R-:W-:Y:S01]  /*4e80*/  PRMT R21, R4, 0x7772, RZ ;  /* 0x0000777204157816 */ /* 0x000fe200000000ff */
[----:B------:R-:W-:Y:S01]  /*4e90*/  VIADD R8, R15, 0x2d ;  /* 0x0000002d0f087836 */ /* 0x000fe20000000000 */
[----:B------:R0:W-:Y:S01]  /*4ea0*/  @P4 STG.E.U8 desc[UR16][R12.64], R23 ;  /* 0x000000170c004986 */ /* 0x0001e2000c101110 */
[----:B------:R-:W-:Y:S01]  /*4eb0*/  LEA.HI.X.SX32 R19, R19, R0, 0x1, P6 ;  /* 0x0000000013137211 */ /* 0x000fe200030f0eff */
[----:B------:R-:W-:-:S02]  /*4ec0*/  VIADD R14, R15, 0x2b ;  /* 0x0000002b0f0e7836 */ /* 0x000fc40000000000 */
[----:B------:R2:W-:Y:S01]  /*4ed0*/  @P3 STG.E.U8 desc[UR16][R16.64], R21 ;  /* 0x0000001510003986 */ /* 0x0005e2000c101110 */
[----:B------:R-:W-:Y:S01]  /*4ee0*/  ISETP.LT.AND P3, PT, R8, UR7, !P0 ;  /* 0x0000000708007c0c */ /* 0x000fe2000c761270 */
[----:B------:R-:W-:Y:S01]  /*4ef0*/  VIADD R8, R15, 0x2e ;  /* 0x0000002e0f087836 */ /* 0x000fe20000000000 */
[----:B-1----:R-:W-:Y:S01]  /*4f00*/  PRMT R25, R5, 0x7772, RZ ;  /* 0x0000777205197816 */ /* 0x002fe200000000ff */
[----:B------:R-:W-:Y:S01]  /*4f10*/  VIADD R11, R9, UR6 ;  /* 0x00000006090b7c36 */ /* 0x000fe20008000000 */
[----:B------:R1:W-:Y:S01]  /*4f20*/  @P2 STG.E.U8 desc[UR16][R18.64], R27 ;  /* 0x0000001b12002986 */ /* 0x0003e2000c101110 */
[----:B------:R-:W-:Y:S01]  /*4f30*/  VIADD R4, R15, 0x2f ;  /* 0x0000002f0f047836 */ /* 0x000fe20000000000 */
[----:B------:R-:W-:Y:S02]  /*4f40*/  ISETP.LT.AND P2, PT, R8, UR7, !P0 ;  /* 0x0000000708007c0c */ /* 0x000fe4000c741270 */
[----:B0-----:R-:W-:Y:S02]  /*4f50*/  IADD3 R12, P6, R9, R2, RZ ;  /* 0x00000002090c7210 */ /* 0x001fe40007fde0ff */
[----:B------:R-:W-:Y:S01]  /*4f60*/  ISETP.LT.AND P5, PT, R14, UR7, !P0 ;  /* 0x000000070e007c0c */ /* 0x000fe2000c7a1270 */
[----:B--2---:R-:W-:Y:S01]  /*4f70*/  VIADD R21, R11, UR6 ;  /* 0x000000060b157c36 */ /* 0x004fe20008000000 */
[----:B------:R-:W-:Y:S01]  /*4f80*/  LEA.HI.X.SX32 R13, R9, R0, 0x1, P6 ;  /* 0x00000000090d7211 */ /* 0x000fe200030f0eff */
[----:B------:R-:W-:Y:S01]  /*4f90*/  VIADD R14, R15, 0x2c ;  /* 0x0000002c0f0e7836 */ /* 0x000fe20000000000 */
[----:B------:R-:W-:Y:S01]  /*4fa0*/  IADD3 R16, P6, R11, R2, RZ ;  /* 0x000000020b107210 */ /* 0x000fe20007fde0ff */
[----:B-1----:R-:W-:-:S02]  /*4fb0*/  VIADD R19, R21, UR6 ;  /* 0x0000000615137c36 */ /* 0x002fc40008000000 */
[----:B------:R0:W-:Y:S01]  /*4fc0*/  @P1 STG.E.U8 desc[UR16][R12.64], R25 ;  /* 0x000000190c001986 */ /* 0x0001e2000c101110 */
[----:B------:R-:W-:Y:S02]  /*4fd0*/  LEA.HI.X.SX32 R17, R11, R0, 0x1, P6 ;  /* 0x000000000b117211 */ /* 0x000fe400030f0eff */
[----:B------:R-:W-:Y:S01]  /*4fe0*/  ISETP.LT.AND P1, PT, R4, UR7, !P0 ;  /* 0x0000000704007c0c */ /* 0x000fe2000c721270 */
[----:B------:R1:W2:Y:S01]  /*4ff0*/  LDS.128 R8, [R3] ;  /* 0x0000000003087984 */ /* 0x0002a20000000c00 */
[----:B------:R-:W-:Y:S02]  /*5000*/  IADD3 R4, P6, R21, R2, RZ ;  /* 0x0000000215047210 */ /* 0x000fe40007fde0ff */
[----:B------:R-:W-:Y:S02]  /*5010*/  PRMT R23, R5, 0x7773, RZ ;  /* 0x0000777305177816 */ /* 0x000fe400000000ff */
[----:B------:R-:W-:Y:S02]  /*5020*/  LEA.HI.X.SX32 R5, R21, R0, 0x1, P6 ;  /* 0x0000000015057211 */ /* 0x000fe400030f0eff */
[----:B------:R-:W-:Y:S01]  /*5030*/  ISETP.LT.AND P4, PT, R14, UR7, !P0 ;  /* 0x000000070e007c0c */ /* 0x000fe2000c781270 */
[----:B------:R3:W-:Y:S01]  /*5040*/  @P5 STG.E.U8 desc[UR16][R16.64], R23 ;  /* 0x0000001710005986 */ /* 0x0007e2000c101110 */
[----:B0-----:R-:W-:Y:S01]  /*5050*/  IADD3 R12, P6, R19, R2, RZ ;  /* 0x00000002130c7210 */ /* 0x001fe20007fde0ff */
[C---:B-1----:R-:W-:Y:S01]  /*5060*/  VIADD R3, R15.reuse, 0x32 ;  /* 0x000000320f037836 */ /* 0x042fe20000000000 */
[C---:B------:R-:W-:Y:S01]  /*5070*/  PRMT R25, R6.reuse, 0x7772, RZ ;  /* 0x0000777206197816 */ /* 0x040fe200000000ff */
[----:B------:R-:W-:Y:S01]  /*5080*/  VIADD R14, R15, 0x30 ;  /* 0x000000300f0e7836 */ /* 0x000fe20000000000 */
[C---:B------:R-:W-:Y:S01]  /*5090*/  LEA.HI.X.SX32 R13, R19.reuse, R0, 0x1, P6 ;  /* 0x00000000130d7211 */ /* 0x040fe200030f0eff */
[----:B------:R-:W-:Y:S01]  /*50a0*/  VIADD R19, R19, UR6 ;  /* 0x0000000613137c36 */ /* 0x000fe20008000000 */
[----:B------:R-:W-:-:S02]  /*50b0*/  PRMT R27, R6, 0x7773, RZ ;  /* 0x00007773061b7816 */ /* 0x000fc400000000ff */
[----:B------:R-:W-:Y:S01]  /*50c0*/  ISETP.LT.AND P5, PT, R14, UR7, !P0 ;  /* 0x000000070e007c0c */ /* 0x000fe2000c7a1270 */
[C---:B------:R-:W-:Y:S01]  /*50d0*/  VIADD R21, R19.reuse, UR6 ;  /* 0x0000000613157c36 */ /* 0x040fe20008000000 */
[----:B---3--:R-:W-:Y:S01]  /*50e0*/  IADD3 R16, P6, R19, R2, RZ ;  /* 0x0000000213107210 */ /* 0x008fe20007fde0ff */
[----:B------:R0:W-:Y:S01]  /*50f0*/  @P4 STG.E.U8 desc[UR16][R4.64], R25 ;  /* 0x0000001904004986 */ /* 0x0001e2000c101110 */
[----:B------:R-:W-:Y:S01]  /*5100*/  PRMT R23, R7, 0x7773, RZ ;  /* 0x0000777307177816 */ /* 0x000fe200000000ff */
[----:B------:R-:W-:Y:S01]  /*5110*/  VIADD R14, R15, 0x31 ;  /* 0x000000310f0e7836 */ /* 0x000fe20000000000 */
[----:B------:R-:W-:Y:S01]  /*5120*/  LEA.HI.X.SX32 R17, R19, R0, 0x1, P6 ;  /* 0x0000000013117211 */ /* 0x000fe200030f0eff */
[----:B------:R1:W-:Y:S01]  /*5130*/  @P3 STG.E.U8 desc[UR16][R12.64], R27 ;  /* 0x0000001b0c003986 */ /* 0x0003e2000c101110 */
[----:B------:R-:W-:Y:S01]  /*5140*/  ISETP.LT.AND P3, PT, R3, UR7, !P0 ;  /* 0x0000000703007c0c */ /* 0x000fe2000c761270 */
[----:B------:R-:W-:Y:S01]  /*5150*/  VIADD R3, R15, 0x33 ;  /* 0x000000330f037836 */ /* 0x000fe20000000000 */
[----:B------:R-:W-:-:S02]  /*5160*/  ISETP.LT.AND P4, PT, R14, UR7, !P0 ;  /* 0x000000070e007c0c */ /* 0x000fc4000c781270 */
[----:B0-----:R-:W-:Y:S01]  /*5170*/  PRMT R25, R7, 0x7772, RZ ;  /* 0x0000777207197816 */ /* 0x001fe200000000ff */
[C---:B------:R-:W-:Y:S01]  /*5180*/  VIADD R7, R21.reuse, UR6 ;  /* 0x0000000615077c36 */ /* 0x040fe20008000000 */
[----:B------:R-:W-:-:S03]  /*5190*/  IADD3 R4, P6, R21, R2, RZ ;  /* 0x0000000215047210 */ /* 0x000fc60007fde0ff */
[----:B------:R-:W-:Y:S01]  /*51a0*/  VIADD R19, R7, UR6 ;  /* 0x0000000607137c36 */ /* 0x000fe20008000000 */
[----:B------:R-:W-:Y:S01]  /*51b0*/  LEA.HI.X.SX32 R5, R21, R0, 0x1, P6 ;  /* 0x0000000015057211 */ /* 0x000fe200030f0eff */
[----:B------:R-:W-:Y:S01]  /*51c0*/  @P2 STG.E.U8 desc[UR16][R16.64], R25 ;  /* 0x0000001910002986 */ /* 0x000fe2000c101110 */
[----:B------:R-:W-:Y:S02]  /*51d0*/  IADD3 R6, P6, R7, R2, RZ ;  /* 0x0000000207067210 */ /* 0x000fe40007fde0ff */
[----:B------:R-:W-:Y:S01]  /*51e0*/  ISETP.LT.AND P2, PT, R3, UR7, !P0 ;  /* 0x0000000703007c0c */ /* 0x000fe2000c741270 */
[----:B------:R-:W-:Y:S01]  /*51f0*/  VIADD R3, R15, 0x34 ;  /* 0x000000340f037836 */ /* 0x000fe20000000000 */
[----:B------:R-:W-:Y:S01]  /*5200*/  LEA.HI.X.SX32 R7, R7, R0, 0x1, P6 ;  /* 0x0000000007077211 */ /* 0x000fe200030f0eff */
[----:B------:R0:W-:Y:S01]  /*5210*/  @P1 STG.E.U8 desc[UR16][R4.64], R23 ;  /* 0x0000001704001986 */ /* 0x0001e2000c101110 */
[----:B-1----:R-:W-:Y:S02]  /*5220*/  IADD3 R12, P6, R19, R2, RZ ;  /* 0x00000002130c7210 */ /* 0x002fe40007fde0ff */
[----:B--2---:R-:W-:-:S02]  /*5230*/  PRMT R27, R8, 0x7770, RZ ;  /* 0x00007770081b7816 */ /* 0x004fc400000000ff */
[----:B------:R-:W-:Y:S01]  /*5240*/  ISETP.LT.AND P1, PT, R3, UR7, !P0 ;  /* 0x0000000703007c0c */ /* 0x000fe2000c721270 */
[----:B------:R-:W-:Y:S01]  /*5250*/  VIADD R3, R15, 0x35 ;  /* 0x000000350f037836 */ /* 0x000fe20000000000 */
[C---:B------:R-:W-:Y:S01]  /*5260*/  LEA.HI.X.SX32 R13, R19.reuse, R0, 0x1, P6 ;  /* 0x00000000130d7211 */ /* 0x040fe200030f0eff */
[----:B------:R-:W-:Y:S01]  /*5270*/  VIADD R19, R19, UR6 ;  /* 0x0000000613137c36 */ /* 0x000fe20008000000 */
[----:B------:R1:W-:Y:S01]  /*5280*/  @P5 STG.E.U8 desc[UR16][R6.64], R27 ;  /* 0x0000001b06005986 */ /* 0x0003e2000c101110 */
[----:B------:R-:W-:Y:S02]  /*5290*/  PRMT R21, R8, 0x7771, RZ ;  /* 0x0000777108157816 */ /* 0x000fe400000000ff */
[----:B------:R-:W-:Y:S01]  /*52a0*/  ISETP.LT.AND P5, PT, R3, UR7, !P0 ;  /* 0x0000000703007c0c */ /* 0x000fe2000c7a1270 */
[----:B------:R-:W-:Y:S01]  /*52b0*/  VIADD R3, R15, 0x36 ;  /* 0x000000360f037836 */ /* 0x000fe20000000000 */
[C---:B0-----:R-:W-:Y:S01]  /*52c0*/  IADD3 R4, P6, R19.reuse, R2, RZ ;  /* 0x0000000213047210 */ /* 0x041fe20007fde0ff */
[----:B------:R-:W-:Y:S01]  /*52d0*/  VIADD R17, R19, UR6 ;  /* 0x0000000613117c36 */ /* 0x000fe20008000000 */
[----:B------:R0:W-:Y:S01]  /*52e0*/  @P4 STG.E.U8 desc[UR16][R12.64], R21 ;  /* 0x000000150c004986 */ /* 0x0001e2000c101110 */
[----:B------:R-:W-:-:S02]  /*52f0*/  PRMT R25, R9, 0x7771, RZ ;  /* 0x0000777109197816 */ /* 0x000fc400000000ff */
[----:B------:R-:W-:Y:S01]  /*5300*/  LEA.HI.X.SX32 R5, R19, R0, 0x1, P6 ;  /* 0x0000000013057211 */ /* 0x000fe200030f0eff */
[----:B------:R-:W-:Y:S01]  /*5310*/  VIADD R19, R17, UR6 ;  /* 0x0000000611137c36 */ /* 0x000fe20008000000 */
[----:B------:R-:W-:Y:S01]  /*5320*/  ISETP.LT.AND P4, PT, R3, UR7, !P0 ;  /* 0x0000000703007c0c */ /* 0x000fe2000c781270 */
[----:B------:R-:W-:Y:S01]  /*5330*/  VIADD R3, R15, 0x37 ;  /* 0x000000370f037836 */ /* 0x000fe20000000000 */
[----:B-1----:R-:W-:Y:S02]  /*5340*/  IADD3 R6, P6, R17, R2, RZ ;  /* 0x0000000211067210 */ /* 0x002fe40007fde0ff */
[----:B------:R-:W-:Y:S02]  /*5350*/  PRMT R27, R9, 0x7770, RZ ;  /* 0x00007770091b7816 */ /* 0x000fe400000000ff */
[----:B------:R-:W-:Y:S01]  /*5360*/  LEA.HI.X.SX32 R7, R17, R0, 0x1, P6 ;  /* 0x0000000011077211 */ /* 0x000fe200030f0eff */
[C---:B0-----:R-:W-:Y:S01]  /*5370*/  VIADD R21, R19.reuse, UR6 ;  /* 0x0000000613157c36 */ /* 0x041fe20008000000 */
[----:B------:R-:W-:Y:S01]  /*5380*/  IADD3 R12, P6, R19, R2, RZ ;  /* 0x00000002130c7210 */ /* 0x000fe20007fde0ff */
[----:B------:R0:W-:Y:S01]  /*5390*/  @P3 STG.E.U8 desc[UR16][R4.64], R27 ;  /* 0x0000001b04003986 */ /* 0x0001e2000c101110 */
[----:B------:R-:W-:Y:S01]  /*53a0*/  ISETP.LT.AND P3, PT, R3, UR7, !P0 ;  /* 0x0000000703007c0c */ /* 0x000fe2000c761270 */
[----:B------:R-:W-:Y:S01]  /*53b0*/  VIADD R3, R15, 0x38 ;  /* 0x000000380f037836 */ /* 0x000fe20000000000 */
[----:B------:R-:W-:Y:S01]  /*53c0*/  LEA.HI.X.SX32 R13, R19, R0, 0x1, P6 ;  /* 0x00000000130d7211 */ /* 0x000fe200030f0eff */
[----:B------:R1:W-:Y:S01]  /*53d0*/  @P2 STG.E.U8 desc[UR16][R6.64], R25 ;  /* 0x0000001906002986 */ /* 0x0003e2000c101110 */
[----:B------:R-:W-:-:S02]  /*53e0*/  IADD3 R16, P6, R21, R2, RZ ;  /* 0x0000000215107210 */ /* 0x000fc40007fde0ff */
[C---:B------:R-:W-:Y:S02]  /*53f0*/  PRMT R23, R10.reuse, 0x7770, RZ ;  /* 0x000077700a177816 */ /* 0x040fe400000000ff */
        /* <DEDUP_REMOVED lines=9> */
[----:B-1----:R-:W-:Y:S01]  /*5490*/  VIADD R7, R21, UR6 ;  /* 0x0000000615077c36 */ /* 0x002fe20008000000 */
[----:B------:R0:W-:Y:S01]  /*54a0*/  @P5 STG.E.U8 desc[UR16][R16.64], R19 ;  /* 0x0000001310005986 */ /* 0x0001e2000c101110 */
[----:B------:R-:W-:-:S02]  /*54b0*/  PRMT R25, R11, 0x7770, RZ ;  /* 0x000077700b197816 */ /* 0x000fc400000000ff */
[----:B------:R-:W-:Y:S01]  /*54c0*/  ISETP.LT.AND P5, PT, R3, UR7, !P0 ;  /* 0x0000000703007c0c */ /* 0x000fe2000c7a1270 */
[----:B------:R-:W-:Y:S01]  /*54d0*/  VIADD R3, R15, 0x3b ;  /* 0x0000003b0f037836 */ /* 0x000fe20000000000 */
[----:B------:R-:W-:Y:S01]  /*54e0*/  LEA.HI.X.SX32 R5, R21, R0, 0x1, P6 ;  /* 0x0000000015057211 */ /* 0x000fe200030f0eff */
[C---:B--2---:R-:W-:Y:S01]  /*54f0*/  VIADD R13, R7.reuse, UR6 ;  /* 0x00000006070d7c36 */ /* 0x044fe20008000000 */
[----:B------:R-:W-:Y:S02]  /*5500*/  IADD3 R6, P6, R7, R2, RZ ;  /* 0x0000000207067210 */ /* 0x000fe40007fde0ff */
[----:B------:R-:W-:Y:S01]  /*5510*/  PRMT R23, R11, 0x7771, RZ ;  /* 0x000077710b177816 */ /* 0x000fe200000000ff */
[----:B------:R1:W-:Y:S01]  /*5520*/  @P4 STG.E.U8 desc[UR16][R4.64], R25 ;  /* 0x0000001904004986 */ /* 0x0003e2000c101110 */
[----:B------:R-:W-:Y:S01]  /*5530*/  LEA.HI.X.SX32 R7, R7, R0, 0x1, P6 ;  /* 0x0000000007077211 */ /* 0x000fe200030f0eff */
[----:B0-----:R-:W-:Y:S01]  /*5540*/  VIADD R17, R13, UR6 ;  /* 0x000000060d117c36 */ /* 0x001fe20008000000 */
[----:B------:R-:W-:Y:S01]  /*5550*/  ISETP.LT.AND P4, PT, R3, UR7, !P0 ;  /* 0x0000000703007c0c */ /* 0x000fe2000c781270 */
[----:B------:R-:W-:Y:S01]  /*5560*/  VIADD R3, R15, 0x3c ;  /* 0x0000003c0f037836 */ /* 0x000fe20000000000 */
[----:B------:R-:W-:Y:S01]  /*5570*/  IADD3 R12, P6, R13, R2, RZ ;  /* 0x000000020d0c7210 */ /* 0x000fe20007fde0ff */
[----:B------:R0:W-:Y:S01]  /*5580*/  @P3 STG.E.U8 desc[UR16][R6.64], R23 ;  /* 0x0000001706003986 */ /* 0x0001e2000c101110 */
[----:B------:R-:W-:Y:S01]  /*5590*/  VIADD R19, R17, UR6 ;  /* 0x0000000611137c36 */ /* 0x000fe20008000000 */
[----:B------:R-:W-:-:S02]  /*55a0*/  PRMT R21, R8, 0x7772, RZ ;  /* 0x0000777208157816 */ /* 0x000fc400000000ff */
[----:B------:R-:W-:Y:S02]  /*55b0*/  LEA.HI.X.SX32 R13, R13, R0, 0x1, P6 ;  /* 0x000000000d0d7211 */ /* 0x000fe400030f0eff */
[----:B------:R-:W-:Y:S01]  /*55c0*/  ISETP.LT.AND P3, PT, R3, UR7, !P0 ;  /* 0x0000000703007c0c */ /* 0x000fe2000c761270 */
[----:B------:R-:W-:Y:S01]  /*55d0*/  VIADD R3, R15, 0x3d ;  /* 0x0000003d0f037836 */ /* 0x000fe20000000000 */
[----:B------:R-:W-:Y:S01]  /*55e0*/  IADD3 R16, P6, R17, R2, RZ ;  /* 0x0000000211107210 */ /* 0x000fe20007fde0ff */
[----:B------:R2:W-:Y:S01]  /*55f0*/  @P2 STG.E.U8 desc[UR16][R12.64], R21 ;  /* 0x000000150c002986 */ /* 0x0005e2000c101110 */
[----:B-1----:R-:W-:Y:S01]  /*5600*/  PRMT R25, R8, 0x7773, RZ ;  /* 0x0000777308197816 */ /* 0x002fe200000000ff */
[----:B------:R-:W-:Y:S01]  /*5610*/  VIADD R8, R15, 0x3e ;  /* 0x0000003e0f087836 */ /* 0x000fe20000000000 */
[----:B------:R-:W-:Y:S01]  /*5620*/  LEA.HI.X.SX32 R17, R17, R0, 0x1, P6 ;  /* 0x0000000011117211 */ /* 0x000fe200030f0eff */
[----:B0-----:R-:W-:Y:S01]  /*5630*/  VIADD R7, R19, UR6 ;  /* 0x0000000613077c36 */ /* 0x001fe20008000000 */
[----:B------:R-:W-:-:S02]  /*5640*/  ISETP.LT.AND P2, PT, R3, UR7, !P0 ;  /* 0x0000000703007c0c */ /* 0x000fc4000c741270 */
[-C--:B------:R-:W-:Y:S01]  /*5650*/  IADD3 R4, P6, R19, R2.reuse, RZ ;  /* 0x0000000213047210 */ /* 0x080fe20007fde0ff */
[C---:B------:R-:W-:Y:S01]  /*5660*/  VIADD R3, R7.reuse, UR6 ;  /* 0x0000000607037c36 */ /* 0x040fe20008000000 */
[----:B------:R0:W-:Y:S01]  /*5670*/  @P1 STG.E.U8 desc[UR16][R16.64], R25 ;  /* 0x0000001910001986 */ /* 0x0001e2000c101110 */
[----:B------:R-:W-:Y:S02]  /*5680*/  IADD3 R6, P1, R7, R2, RZ ;  /* 0x0000000207067210 */ /* 0x000fe40007f3e0ff */
[----:B------:R-:W-:Y:S01]  /*5690*/  LEA.HI.X.SX32 R5, R19, R0, 0x1, P6 ;  /* 0x0000000013057211 */ /* 0x000fe200030f0eff */
[C---:B------:R-:W-:Y:S01]  /*56a0*/  VIADD R19, R3.reuse, UR6 ;  /* 0x0000000603137c36 */ /* 0x040fe20008000000 */
[----:B--2---:R-:W-:Y:S02]  /*56b0*/  IADD3 R12, P6, R3, R2, RZ ;  /* 0x00000002030c7210 */ /* 0x004fe40007fde0ff */
[-C--:B------:R-:W-:Y:S01]  /*56c0*/  LEA.HI.X.SX32 R7, R7, R0.reuse, 0x1, P1 ;  /* 0x0000000007077211 */ /* 0x080fe200008f0eff */
[----:B------:R-:W-:Y:S01]  /*56d0*/  VIADD R21, R19, UR6 ;  /* 0x0000000613157c36 */ /* 0x000fe20008000000 */
[----:B------:R-:W-:Y:S01]  /*56e0*/  LEA.HI.X.SX32 R13, R3, R0, 0x1, P6 ;  /* 0x00000000030d7211 */ /* 0x000fe200030f0eff */
[----:B------:R-:W-:Y:S01]  /*56f0*/  VIADD R3, R15, 0x3f ;  /* 0x0000003f0f037836 */ /* 0x000fe20000000000 */
[-C--:B------:R-:W-:Y:S01]  /*5700*/  IADD3 R14, P6, R19, R2.reuse, RZ ;  /* 0x00000002130e7210 */ /* 0x080fe20007fde0ff */
[C---:B------:R-:W-:Y:S01]  /*5710*/  VIADD R23, R21.reuse, UR6 ;  /* 0x0000000615177c36 */ /* 0x040fe20008000000 */
[----:B0-----:R-:W-:-:S02]  /*5720*/  IADD3 R16, P1, R21, R2, RZ ;  /* 0x0000000215107210 */ /* 0x001fc40007f3e0ff */
[-C--:B------:R-:W-:Y:S02]  /*5730*/  LEA.HI.X.SX32 R15, R19, R0.reuse, 0x1, P6 ;  /* 0x00000000130f7211 */ /* 0x080fe400030f0eff */
[----:B------:R-:W-:Y:S02]  /*5740*/  LEA.HI.X.SX32 R17, R21, R0, 0x1, P1 ;  /* 0x0000000015117211 */ /* 0x000fe400008f0eff */
[----:B------:R-:W-:Y:S02]  /*5750*/  IADD3 R2, P6, R23, R2, RZ ;  /* 0x0000000217027210 */ /* 0x000fe40007fde0ff */
[----:B------:R-:W-:Y:S02]  /*5760*/  ISETP.LT.AND P1, PT, R8, UR7, !P0 ;  /* 0x0000000708007c0c */ /* 0x000fe4000c721270 */
[----:B------:R-:W-:Y:S02]  /*5770*/  ISETP.LT.AND P0, PT, R3, UR7, !P0 ;  /* 0x0000000703007c0c */ /* 0x000fe4000c701270 */
[----:B------:R-:W-:-:S02]  /*5780*/  LEA.HI.X.SX32 R3, R23, R0, 0x1, P6 ;  /* 0x0000000017037211 */ /* 0x000fc400030f0eff */
[C---:B------:R-:W-:Y:S02]  /*5790*/  PRMT R25, R9.reuse, 0x7772, RZ ;  /* 0x0000777209197816 */ /* 0x040fe400000000ff */
[----:B------:R-:W-:Y:S02]  /*57a0*/  PRMT R23, R9, 0x7773, RZ ;  /* 0x0000777309177816 */ /* 0x000fe400000000ff */
[C---:B------:R-:W-:Y:S01]  /*57b0*/  PRMT R21, R10.reuse, 0x7772, RZ ;  /* 0x000077720a157816 */ /* 0x040fe200000000ff */
[----:B------:R0:W-:Y:S01]  /*57c0*/  @P5 STG.E.U8 desc[UR16][R4.64], R25 ;  /* 0x0000001904005986 */ /* 0x0001e2000c101110 */
[----:B------:R-:W-:Y:S02]  /*57d0*/  PRMT R19, R10, 0x7773, RZ ;  /* 0x000077730a137816 */ /* 0x000fe400000000ff */
[C---:B------:R-:W-:Y:S01]  /*57e0*/  PRMT R9, R11.reuse, 0x7773, RZ ;  /* 0x000077730b097816 */ /* 0x040fe200000000ff */
[----:B------:R0:W-:Y:S01]  /*57f0*/  @P4 STG.E.U8 desc[UR16][R6.64], R23 ;  /* 0x0000001706004986 */ /* 0x0001e2000c101110 */
[----:B------:R-:W-:-:S03]  /*5800*/  PRMT R11, R11, 0x7772, RZ ;  /* 0x000077720b0b7816 */ /* 0x000fc600000000ff */
[----:B------:R0:W-:Y:S04]  /*5810*/  @P3 STG.E.U8 desc[UR16][R12.64], R21 ;  /* 0x000000150c003986 */ /* 0x0001e8000c101110 */
[----:B------:R0:W-:Y:S04]  /*5820*/  @P2 STG.E.U8 desc[UR16][R14.64], R19 ;  /* 0x000000130e002986 */ /* 0x0001e8000c101110 */
[----:B------:R0:W-:Y:S01]  /*5830*/  @P1 STG.E.U8 desc[UR16][R16.64], R11 ;  /* 0x0000000b10001986 */ /* 0x0001e2000c101110 */
[----:B------:R-:W-:Y:S05]  /*5840*/  @!P0 EXIT ;  /* 0x000000000000894d */ /* 0x000fea0003800000 */
[----:B------:R-:W-:Y:S01]  /*5850*/  STG.E.U8 desc[UR16][R2.64], R9 ;  /* 0x0000000902007986 */ /* 0x000fe2000c101110 */
[----:B------:R-:W-:Y:S05]  /*5860*/  EXIT ;  /* 0x000000000000794d */ /* 0x000fea0003800000 */
.L_x_2:
[----:B------:R-:W-:-:S00]  /*5870*/  BRA `(.L_x_2) ;  /* 0xfffffffc00fc7947 */ /* 0x000fc0000383ffff */
[----:B------:R-:W-:-:S00]  /*5880*/  NOP ;  /* 0x0000000000007918 */ /* 0x000fc00000000000 */
[----:B------:R-:W-:-:S00]  /*5890*/  NOP ;  /* 0x0000000000007918 */ /* 0x000fc00000000000 */
[----:B------:R-:W-:-:S00]  /*58a0*/  NOP ;  /* 0x0000000000007918 */ /* 0x000fc00000000000 */
[----:B------:R-:W-:-:S00]  /*58b0*/  NOP ;  /* 0x0000000000007918 */ /* 0x000fc00000000000 */
[----:B------:R-:W-:-:S00]  /*58c0*/  NOP ;  /* 0x0000000000007918 */ /* 0x000fc00000000000 */
[----:B------:R-:W-:-:S00]  /*58d0*/  NOP ;  /* 0x0000000000007918 */ /* 0x000fc00000000000 */
[----:B------:R-:W-:-:S00]  /*58e0*/  NOP ;  /* 0x0000000000007918 */ /* 0x000fc00000000000 */
[----:B------:R-:W-:-:S00]  /*58f0*/  NOP ;  /* 0x0000000000007918 */ /* 0x000fc00000000000 */
.L_x_3:


//--------------------- .nv.shared.matmul_kernel  --------------------------
	.section	.nv.shared.matmul_kernel,"aw",@nobits
	.sectionflags	@""
	.align	16
	.zero		1024


//--------------------- .nv.shared.reserved.0     --------------------------
	.section	.nv.shared.reserved.0,"aw",@nobits
	.weak		__nv_reservedSMEM_offset_0_alias
	.size		__nv_reservedSMEM_offset_0_alias, 0, 0
	.other		__nv_reservedSMEM_offset_0_alias,@"STO_CUDA_RESERVED_SHARED STV_DEFAULT"
__nv_reservedSMEM_offset_0_alias:
	.zero		0


//--------------------- .nv.constant0.matmul_kernel --------------------------
	.section	.nv.constant0.matmul_kernel,"a",@progbits
	.sectionflags	@""
	.align	4
.nv.constant0.matmul_kernel:
	.zero		608


//--------------------- SYMBOLS --------------------------

	.type		.nv.reservedSmem.offset0,@object
	.size		.nv.reservedSmem.offset0,0x4
